def attn_fwd(
    Q,
    K,
    V,
    Out,
    Lse,
    sm_scale,
    stride_qz,
    stride_qh,
    stride_qm,
    stride_qk,
    stride_kz,
    stride_kh,
    stride_kn,
    stride_kk,
    stride_vz,
    stride_vh,
    stride_vn,
    stride_vk,
    stride_oz,
    stride_oh,
    stride_om,
    stride_ok,
    seqlen_q,
    seqlen_k,
    BLOCK_M: tl.constexpr,
    BLOCK_N: tl.constexpr,
    HEAD_DIM: tl.constexpr,
    CAUSAL: tl.constexpr,
):
    start_m = tl.program_id(0)
    off_hz = tl.program_id(1)
    q_off = off_hz * stride_qh
    k_off = off_hz * stride_kh
    v_off = off_hz * stride_vh
    offs_m = start_m * BLOCK_M + tl.arange(0, BLOCK_M)
    offs_d = tl.arange(0, HEAD_DIM)
    offs_n = tl.arange(0, BLOCK_N)
    q_ptrs = Q + q_off + offs_m[:, None] * stride_qm + offs_d[None, :] * stride_qk
    k_ptrs = K + k_off + offs_d[:, None] * stride_kk + offs_n[None, :] * stride_kn
    v_ptrs = V + v_off + offs_n[:, None] * stride_vn + offs_d[None, :] * stride_vk
    m_i = tl.full([BLOCK_M], float("-inf"), dtype=tl.float32)
    l_i = tl.zeros([BLOCK_M], dtype=tl.float32) + 1.0
    acc = tl.zeros([BLOCK_M, HEAD_DIM], dtype=tl.float32)
    q = tl.load(q_ptrs)
    acc, l_i, m_i = _attn_fwd_inner(
        acc,
        l_i,
        m_i,
        q,
        k_ptrs,
        v_ptrs,
        sm_scale,
        stride_kn,
        stride_vn,
        start_m,
        seqlen_k,
        BLOCK_M,
        BLOCK_N,
        HEAD_DIM,
        CAUSAL,
    )
    acc = acc / l_i[:, None]
    lse = m_i + tl.math.log2(l_i) / 1.4426950408889634
    o_ptrs = (
        Out
        + off_hz * stride_oh
        + offs_m[:, None] * stride_om
        + offs_d[None, :] * stride_ok
    )
    tl.store(o_ptrs, acc.to(Out.dtype.element_ty))
    tl.store(Lse + off_hz * seqlen_q + offs_m, lse)

# config = {"BLOCK_M": 32, "BLOCK_N": 32, "HEAD_DIM": 128, "arch": "sm_90", "causal": false, "dtype": "bf16", "num_stages": 2, "num_warps": 4}
# arch = sm_90


// ===== COMPILED SASS (sm_90a) =====

	.target	sm_90a

	.elftype	@"ET_EXEC"


//--------------------- .note.nv.tkinfo           --------------------------
	.section	.note.nv.tkinfo,"",@"SHT_NOTE"
	.sectionflags	@"SHF_NOTE_NV_TKINFO"
	.tkinfo
        /*0018*/ 	.word	0x00000002
        /*0030*/ 	.string	""
        /*0030*/ 	.string	"ptxas"
        /*0030*/ 	.string	"Cuda compilation tools, release 13.0, V13.0.88"
        /*0030*/ 	.string	"Build cuda_13.0.r13.0/compiler.36424714_0"
        /*0030*/ 	.string	"-v  -suppress-debug-info  -lineinfo  -arch sm_90a "



//--------------------- .note.nv.cuinfo           --------------------------
	.section	.note.nv.cuinfo,"",@"SHT_NOTE"
	.sectionflags	@"SHF_NOTE_NV_CUINFO"
        /*0018*/ 	.short	0x0002
        /*001a*/ 	.short	0x005a
        /*001c*/ 	.short	0x0082
	.zero		2


//--------------------- .nv.info                  --------------------------
	.section	.nv.info,"",@"SHT_CUDA_INFO"
	.align	4


	//----- nvinfo : EIATTR_REGCOUNT
	.align		4
        /*0000*/ 	.byte	0x04, 0x2f
        /*0002*/ 	.short	(.L_2 - .L_1)
	.align		4
.L_1:
        /*0004*/ 	.word	index@(attn_fwd)
        /*0008*/ 	.word	0x000000f5


	//----- nvinfo : EIATTR_FRAME_SIZE
	.align		4
.L_2:
        /*000c*/ 	.byte	0x04, 0x11
        /*000e*/ 	.short	(.L_4 - .L_3)
	.align		4
.L_3:
        /*0010*/ 	.word	index@(attn_fwd)
        /*0014*/ 	.word	0x00000000


	//----- nvinfo : EIATTR_MIN_STACK_SIZE
	.align		4
.L_4:
        /*0018*/ 	.byte	0x04, 0x12
        /*001a*/ 	.short	(.L_6 - .L_5)
	.align		4
.L_5:
        /*001c*/ 	.word	index@(attn_fwd)
        /*0020*/ 	.word	0x00000000
.L_6:


//--------------------- .nv.compat                --------------------------
	.section	.nv.compat,"",@"SHT_CUDA_COMPAT_INFO"
	.align	4
        /*0000*/ 	.byte	0x02, 0x09, 0x01, 0x00, 0x02, 0x02, 0x01, 0x00, 0x02, 0x05, 0x05, 0x00, 0x03, 0x07, 0x01, 0x01
        /*0010*/ 	.byte	0x02, 0x03, 0x00, 0x00, 0x02, 0x06, 0x01, 0x00, 0x04, 0x0b, 0x08, 0x00, 0x00, 0x00, 0x00, 0x00
        /*0020*/ 	.byte	0x00, 0x00, 0x00, 0x00


//--------------------- .nv.info.attn_fwd         --------------------------
	.section	.nv.info.attn_fwd,"",@"SHT_CUDA_INFO"
	.sectionflags	@""
	.align	4


	//----- nvinfo : EIATTR_CUDA_API_VERSION
	.align		4
        /*0000*/ 	.byte	0x04, 0x37
        /*0002*/ 	.short	(.L_8 - .L_7)
.L_7:
        /*0004*/ 	.word	0x00000082


	//----- nvinfo : EIATTR_KPARAM_INFO
	.align		4
.L_8:
        /*0008*/ 	.byte	0x04, 0x17
        /*000a*/ 	.short	(.L_10 - .L_9)
.L_9:
        /*000c*/ 	.word	0x00000000
        /*0010*/ 	.short	0x0019
        /*0012*/ 	.short	0x0080
        /*0014*/ 	.byte	0x00, 0xf4, 0x21, 0x00


	//----- nvinfo : EIATTR_KPARAM_INFO
	.align		4
.L_10:
        /*0018*/ 	.byte	0x04, 0x17
        /*001a*/ 	.short	(.L_12 - .L_11)
.L_11:
        /*001c*/ 	.word	0x00000000
        /*0020*/ 	.short	0x0018
        /*0022*/ 	.short	0x0078
        /*0024*/ 	.byte	0x00, 0xf4, 0x21, 0x00


	//----- nvinfo : EIATTR_KPARAM_INFO
	.align		4
.L_12:
        /*0028*/ 	.byte	0x04, 0x17
        /*002a*/ 	.short	(.L_14 - .L_13)
.L_13:
        /*002c*/ 	.word	0x00000000
        /*0030*/ 	.short	0x0017
        /*0032*/ 	.short	0x0070
        /*0034*/ 	.byte	0x00, 0xf0, 0x11, 0x00


	//----- nvinfo : EIATTR_KPARAM_INFO
	.align		4
.L_14:
        /*0038*/ 	.byte	0x04, 0x17
        /*003a*/ 	.short	(.L_16 - .L_15)
.L_15:
        /*003c*/ 	.word	0x00000000
        /*0040*/ 	.short	0x0016
        /*0042*/ 	.short	0x006c
        /*0044*/ 	.byte	0x00, 0xf0, 0x11, 0x00


	//----- nvinfo : EIATTR_KPARAM_INFO
	.align		4
.L_16:
        /*0048*/ 	.byte	0x04, 0x17
        /*004a*/ 	.short	(.L_18 - .L_17)
.L_17:
        /*004c*/ 	.word	0x00000000
        /*0050*/ 	.short	0x0015
        /*0052*/ 	.short	0x0068
        /*0054*/ 	.byte	0x00, 0xf0, 0x11, 0x00


	//----- nvinfo : EIATTR_KPARAM_INFO
	.align		4
.L_18:
        /*0058*/ 	.byte	0x04, 0x17
        /*005a*/ 	.short	(.L_20 - .L_19)
.L_19:
        /*005c*/ 	.word	0x00000000
        /*0060*/ 	.short	0x0014
        /*0062*/ 	.short	0x0064
        /*0064*/ 	.byte	0x00, 0xf0, 0x11, 0x00


	//----- nvinfo : EIATTR_KPARAM_INFO
	.align		4
.L_20:
        /*0068*/ 	.byte	0x04, 0x17
        /*006a*/ 	.short	(.L_22 - .L_21)
.L_21:
        /*006c*/ 	.word	0x00000000
        /*0070*/ 	.short	0x0013
        /*0072*/ 	.short	0x0060
        /*0074*/ 	.byte	0x00, 0xf0, 0x11, 0x00


	//----- nvinfo : EIATTR_KPARAM_INFO
	.align		4
.L_22:
        /*0078*/ 	.byte	0x04, 0x17
        /*007a*/ 	.short	(.L_24 - .L_23)
.L_23:
        /*007c*/ 	.word	0x00000000
        /*0080*/ 	.short	0x0012
        /*0082*/ 	.short	0x005c
        /*0084*/ 	.byte	0x00, 0xf0, 0x11, 0x00


	//----- nvinfo : EIATTR_KPARAM_INFO
	.align		4
.L_24:
        /*0088*/ 	.byte	0x04, 0x17
        /*008a*/ 	.short	(.L_26 - .L_25)
.L_25:
        /*008c*/ 	.word	0x00000000
        /*0090*/ 	.short	0x0011
        /*0092*/ 	.short	0x0058
        /*0094*/ 	.byte	0x00, 0xf0, 0x11, 0x00


	//----- nvinfo : EIATTR_KPARAM_INFO
	.align		4
.L_26:
        /*0098*/ 	.byte	0x04, 0x17
        /*009a*/ 	.short	(.L_28 - .L_27)
.L_27:
        /*009c*/ 	.word	0x00000000
        /*00a0*/ 	.short	0x0010
        /*00a2*/ 	.short	0x0054
        /*00a4*/ 	.byte	0x00, 0xf0, 0x11, 0x00


	//----- nvinfo : EIATTR_KPARAM_INFO
	.align		4
.L_28:
        /*00a8*/ 	.byte	0x04, 0x17
        /*00aa*/ 	.short	(.L_30 - .L_29)
.L_29:
        /*00ac*/ 	.word	0x00000000
        /*00b0*/ 	.short	0x000f
        /*00b2*/ 	.short	0x0050
        /*00b4*/ 	.byte	0x00, 0xf0, 0x11, 0x00


	//----- nvinfo : EIATTR_KPARAM_INFO
	.align		4
.L_30:
        /*00b8*/ 	.byte	0x04, 0x17
        /*00ba*/ 	.short	(.L_32 - .L_31)
.L_31:
        /*00bc*/ 	.word	0x00000000
        /*00c0*/ 	.short	0x000e
        /*00c2*/ 	.short	0x004c
        /*00c4*/ 	.byte	0x00, 0xf0, 0x11, 0x00


	//----- nvinfo : EIATTR_KPARAM_INFO
	.align		4
.L_32:
        /*00c8*/ 	.byte	0x04, 0x17
        /*00ca*/ 	.short	(.L_34 - .L_33)
.L_33:
        /*00cc*/ 	.word	0x00000000
        /*00d0*/ 	.short	0x000d
        /*00d2*/ 	.short	0x0048
        /*00d4*/ 	.byte	0x00, 0xf0, 0x11, 0x00


	//----- nvinfo : EIATTR_KPARAM_INFO
	.align		4
.L_34:
        /*00d8*/ 	.byte	0x04, 0x17
        /*00da*/ 	.short	(.L_36 - .L_35)
.L_35:
        /*00dc*/ 	.word	0x00000000
        /*00e0*/ 	.short	0x000c
        /*00e2*/ 	.short	0x0044
        /*00e4*/ 	.byte	0x00, 0xf0, 0x11, 0x00


	//----- nvinfo : EIATTR_KPARAM_INFO
	.align		4
.L_36:
        /*00e8*/ 	.byte	0x04, 0x17
        /*00ea*/ 	.short	(.L_38 - .L_37)
.L_37:
        /*00ec*/ 	.word	0x00000000
        /*00f0*/ 	.short	0x000b
        /*00f2*/ 	.short	0x0040
        /*00f4*/ 	.byte	0x00, 0xf0, 0x11, 0x00


	//----- nvinfo : EIATTR_KPARAM_INFO
	.align		4
.L_38:
        /*00f8*/ 	.byte	0x04, 0x17
        /*00fa*/ 	.short	(.L_40 - .L_39)
.L_39:
        /*00fc*/ 	.word	0x00000000
        /*0100*/ 	.short	0x000a
        /*0102*/ 	.short	0x003c
        /*0104*/ 	.byte	0x00, 0xf0, 0x11, 0x00


	//----- nvinfo : EIATTR_KPARAM_INFO
	.align		4
.L_40:
        /*0108*/ 	.byte	0x04, 0x17
        /*010a*/ 	.short	(.L_42 - .L_41)
.L_41:
        /*010c*/ 	.word	0x00000000
        /*0110*/ 	.short	0x0009
        /*0112*/ 	.short	0x0038
        /*0114*/ 	.byte	0x00, 0xf0, 0x11, 0x00


	//----- nvinfo : EIATTR_KPARAM_INFO
	.align		4
.L_42:
        /*0118*/ 	.byte	0x04, 0x17
        /*011a*/ 	.short	(.L_44 - .L_43)
.L_43:
        /*011c*/ 	.word	0x00000000
        /*0120*/ 	.short	0x0008
        /*0122*/ 	.short	0x0034
        /*0124*/ 	.byte	0x00, 0xf0, 0x11, 0x00


	//----- nvinfo : EIATTR_KPARAM_INFO
	.align		4
.L_44:
        /*0128*/ 	.byte	0x04, 0x17
        /*012a*/ 	.short	(.L_46 - .L_45)
.L_45:
        /*012c*/ 	.word	0x00000000
        /*0130*/ 	.short	0x0007
        /*0132*/ 	.short	0x0030
        /*0134*/ 	.byte	0x00, 0xf0, 0x11, 0x00


	//----- nvinfo : EIATTR_KPARAM_INFO
	.align		4
.L_46:
        /*0138*/ 	.byte	0x04, 0x17
        /*013a*/ 	.short	(.L_48 - .L_47)
.L_47:
        /*013c*/ 	.word	0x00000000
        /*0140*/ 	.short	0x0006
        /*0142*/ 	.short	0x002c
        /*0144*/ 	.byte	0x00, 0xf0, 0x11, 0x00


	//----- nvinfo : EIATTR_KPARAM_INFO
	.align		4
.L_48:
        /*0148*/ 	.byte	0x04, 0x17
        /*014a*/ 	.short	(.L_50 - .L_49)
.L_49:
        /*014c*/ 	.word	0x00000000
        /*0150*/ 	.short	0x0005
        /*0152*/ 	.short	0x0028
        /*0154*/ 	.byte	0x00, 0xf0, 0x11, 0x00


	//----- nvinfo : EIATTR_KPARAM_INFO
	.align		4
.L_50:
        /*0158*/ 	.byte	0x04, 0x17
        /*015a*/ 	.short	(.L_52 - .L_51)
.L_51:
        /*015c*/ 	.word	0x00000000
        /*0160*/ 	.short	0x0004
        /*0162*/ 	.short	0x0020
        /*0164*/ 	.byte	0x00, 0xf4, 0x21, 0x00


	//----- nvinfo : EIATTR_KPARAM_INFO
	.align		4
.L_52:
        /*0168*/ 	.byte	0x04, 0x17
        /*016a*/ 	.short	(.L_54 - .L_53)
.L_53:
        /*016c*/ 	.word	0x00000000
        /*0170*/ 	.short	0x0003
        /*0172*/ 	.short	0x0018
        /*0174*/ 	.byte	0x00, 0xf4, 0x21, 0x00


	//----- nvinfo : EIATTR_KPARAM_INFO
	.align		4
.L_54:
        /*0178*/ 	.byte	0x04, 0x17
        /*017a*/ 	.short	(.L_56 - .L_55)
.L_55:
        /*017c*/ 	.word	0x00000000
        /*0180*/ 	.short	0x0002
        /*0182*/ 	.short	0x0010
        /*0184*/ 	.byte	0x00, 0xf4, 0x21, 0x00


	//----- nvinfo : EIATTR_KPARAM_INFO
	.align		4
.L_56:
        /*0188*/ 	.byte	0x04, 0x17
        /*018a*/ 	.short	(.L_58 - .L_57)
.L_57:
        /*018c*/ 	.word	0x00000000
        /*0190*/ 	.short	0x0001
        /*0192*/ 	.short	0x0008
        /*0194*/ 	.byte	0x00, 0xf4, 0x21, 0x00


	//----- nvinfo : EIATTR_KPARAM_INFO
	.align		4
.L_58:
        /*0198*/ 	.byte	0x04, 0x17
        /*019a*/ 	.short	(.L_60 - .L_59)
.L_59:
        /*019c*/ 	.word	0x00000000
        /*01a0*/ 	.short	0x0000
        /*01a2*/ 	.short	0x0000
        /*01a4*/ 	.byte	0x00, 0xf4, 0x21, 0x00


	//----- nvinfo : EIATTR_SPARSE_MMA_MASK
	.align		4
.L_60:
        /*01a8*/ 	.byte	0x03, 0x50
        /*01aa*/ 	.short	0x0000


	//----- nvinfo : EIATTR_MAXREG_COUNT
	.align		4
        /*01ac*/ 	.byte	0x03, 0x1b
        /*01ae*/ 	.short	0x00ff


	//----- nvinfo : EIATTR_NUM_BARRIERS
	.align		4
        /*01b0*/ 	.byte	0x02, 0x4c
        /*01b2*/ 	.byte	0x01
	.zero		1


	//----- nvinfo : EIATTR_MERCURY_ISA_VERSION
	.align		4
        /*01b4*/ 	.byte	0x03, 0x5f
        /*01b6*/ 	.short	0x0101


	//----- nvinfo : EIATTR_COOP_GROUP_MASK_REGIDS
	.align		4
        /*01b8*/ 	.byte	0x04, 0x29
        /*01ba*/ 	.short	(.L_62 - .L_61)


	//   ....[0]....
.L_61:
        /*01bc*/ 	.word	0xffffffff


	//   ....[1]....
        /*01c0*/ 	.word	0xffffffff


	//   ....[2]....
        /*01c4*/ 	.word	0xffffffff


	//   ....[3]....
        /*01c8*/ 	.word	0xffffffff


	//   ....[4]....
        /*01cc*/ 	.word	0xffffffff


	//   ....[5]....
        /*01d0*/ 	.word	0xffffffff


	//   ....[6]....
        /*01d4*/ 	.word	0xffffffff


	//   ....[7]....
        /*01d8*/ 	.word	0xffffffff


	//   ....[8]....
        /*01dc*/ 	.word	0xffffffff


	//   ....[9]....
        /*01e0*/ 	.word	0xffffffff


	//   ....[10]....
        /*01e4*/ 	.word	0xffffffff


	//   ....[11]....
        /*01e8*/ 	.word	0xffffffff


	//   ....[12]....
        /*01ec*/ 	.word	0xffffffff


	//   ....[13]....
        /*01f0*/ 	.word	0xffffffff


	//   ....[14]....
        /*01f4*/ 	.word	0xffffffff


	//   ....[15]....
        /*01f8*/ 	.word	0xffffffff


	//   ....[16]....
        /*01fc*/ 	.word	0xffffffff


	//   ....[17]....
        /*0200*/ 	.word	0xffffffff


	//   ....[18]....
        /*0204*/ 	.word	0xffffffff


	//   ....[19]....
        /*0208*/ 	.word	0xffffffff


	//----- nvinfo : EIATTR_COOP_GROUP_INSTR_OFFSETS
	.align		4
.L_62:
        /*020c*/ 	.byte	0x04, 0x28
        /*020e*/ 	.short	(.L_64 - .L_63)


	//   ....[0]....
.L_63:
        /*0210*/ 	.word	0x000029a0


	//   ....[1]....
        /*0214*/ 	.word	0x000029b0


	//   ....[2]....
        /*0218*/ 	.word	0x000029c0


	//   ....[3]....
        /*021c*/ 	.word	0x000029d0


	//   ....[4]....
        /*0220*/ 	.word	0x00002a20


	//   ....[5]....
        /*0224*/ 	.word	0x00002a30


	//   ....[6]....
        /*0228*/ 	.word	0x00002a40


	//   ....[7]....
        /*022c*/ 	.word	0x00002a50


	//   ....[8]....
        /*0230*/ 	.word	0x00002b70


	//   ....[9]....
        /*0234*/ 	.word	0x00002b90


	//   ....[10]....
        /*0238*/ 	.word	0x00002e00


	//   ....[11]....
        /*023c*/ 	.word	0x00002e10


	//   ....[12]....
        /*0240*/ 	.word	0x00002e30


	//   ....[13]....
        /*0244*/ 	.word	0x00002e40


	//   ....[14]....
        /*0248*/ 	.word	0x00002e70


	//   ....[15]....
        /*024c*/ 	.word	0x00002ea0


	//   ....[16]....
        /*0250*/ 	.word	0x00002eb0


	//   ....[17]....
        /*0254*/ 	.word	0x00002ec0


	//   ....[18]....
        /*0258*/ 	.word	0x00002f80


	//   ....[19]....
        /*025c*/ 	.word	0x00002fa0


	//----- nvinfo : EIATTR_EXIT_INSTR_OFFSETS
	.align		4
.L_64:
        /*0260*/ 	.byte	0x04, 0x1c
        /*0262*/ 	.short	(.L_66 - .L_65)


	//   ....[0]....
.L_65:
        /*0264*/ 	.word	0x00005920


	//   ....[1]....
        /*0268*/ 	.word	0x00005950


	//----- nvinfo : EIATTR_REQNTID
	.align		4
.L_66:
        /*026c*/ 	.byte	0x04, 0x10
        /*026e*/ 	.short	(.L_68 - .L_67)
.L_67:
        /*0270*/ 	.word	0x00000080
        /*0274*/ 	.word	0x00000001
        /*0278*/ 	.word	0x00000001


	//----- nvinfo : EIATTR_CBANK_PARAM_SIZE
	.align		4
.L_68:
        /*027c*/ 	.byte	0x03, 0x19
        /*027e*/ 	.short	0x0088


	//----- nvinfo : EIATTR_PARAM_CBANK
	.align		4
        /*0280*/ 	.byte	0x04, 0x0a
        /*0282*/ 	.short	(.L_70 - .L_69)
	.align		4
.L_69:
        /*0284*/ 	.word	index@(.nv.constant0.attn_fwd)
        /*0288*/ 	.short	0x0210
        /*028a*/ 	.short	0x0088


	//----- nvinfo : EIATTR_SW_WAR
	.align		4
.L_70:
        /*028c*/ 	.byte	0x04, 0x36
        /*028e*/ 	.short	(.L_72 - .L_71)
.L_71:
        /*0290*/ 	.word	0x00000008
.L_72:


//--------------------- .nv.callgraph             --------------------------
	.section	.nv.callgraph,"",@"SHT_CUDA_CALLGRAPH"
	.align	4
	.sectionentsize	8
	.align		4
        /*0000*/ 	.word	0x00000000
	.align		4
        /*0004*/ 	.word	0xffffffff
	.align		4
        /*0008*/ 	.word	0x00000000
	.align		4
        /*000c*/ 	.word	0xfffffffe
	.align		4
        /*0010*/ 	.word	0x00000000
	.align		4
        /*0014*/ 	.word	0xfffffffd
	.align		4
        /*0018*/ 	.word	0x00000000
	.align		4
        /*001c*/ 	.word	0xfffffffc


//--------------------- .nv.constant4             --------------------------
	.section	.nv.constant4,"a",@progbits
	.align	8
	.align		8
.nv.constant4:
        /*0000*/ 	.dword	_$_str


//--------------------- .text.attn_fwd            --------------------------
	.section	.text.attn_fwd,"ax",@progbits
	.align	128
        .global         attn_fwd
        .type           attn_fwd,@function
        .size           attn_fwd,(.L_x_3 - attn_fwd)
        .other          attn_fwd,@"STO_CUDA_ENTRY STV_DEFAULT"
attn_fwd:
.text.attn_fwd:
[----:B------:R-:W-:Y:S01]  /*0000*/  LDC R1, c[0x0][0x28] ;  /* 0x00000a00ff017b82 */ /* 0x000fe20000000800 */
[----:B------:R-:W0:Y:S07]  /*0010*/  S2R R0, SR_TID.X ;  /* 0x0000000000007919 */ /* 0x000e2e0000002100 */
[----:B------:R-:W1:Y:S01]  /*0020*/  S2UR UR7, SR_CTAID.Y ;  /* 0x00000000000779c3 */ /* 0x000e620000002600 */
[----:B------:R-:W-:Y:S01]  /*0030*/  ULDC.64 UR4, c[0x0][0x240] ;  /* 0x0000900000047ab9 */ /* 0x000fe20000000a00 */
[----:B------:R-:W-:Y:S01]  /*0040*/  ULDC.64 UR10, c[0x0][0x208] ;  /* 0x00008200000a7ab9 */ /* 0x000fe20000000a00 */
[----:B------:R-:W2:Y:S05]  /*0050*/  S2R R3, SR_CTAID.X ;  /* 0x0000000000037919 */ /* 0x000eaa0000002500 */
[----:B------:R-:W3:Y:S08]  /*0060*/  LDC R54, c[0x0][0x248] ;  /* 0x00009200ff367b82 */ /* 0x000ef00000000800 */
[----:B------:R-:W4:Y:S01]  /*0070*/  LDC.64 R50, c[0x0][0x210] ;  /* 0x00008400ff327b82 */ /* 0x000f220000000a00 */
[----:B-1----:R-:W-:-:S04]  /*0080*/  UIMAD UR4, UR7, UR4, URZ ;  /* 0x00000004070472a4 */ /* 0x002fc8000f8e023f */
[----:B------:R-:W-:Y:S01]  /*0090*/  USHF.L.U32 UR6, UR4, 0x1, URZ ;  /* 0x0000000104067899 */ /* 0x000fe2000800063f */
[----:B0-----:R-:W-:Y:S02]  /*00a0*/  LOP3.LUT R18, R0, 0x1f, RZ, 0xc0, !PT ;  /* 0x0000001f00127812 */ /* 0x001fe400078ec0ff */
[----:B------:R-:W-:-:S03]  /*00b0*/  SHF.R.U32.HI R19, RZ, 0x5, R0 ;  /* 0x00000005ff137819 */ /* 0x000fc60000011600 */
[----:B--2---:R-:W-:Y:S01]  /*00c0*/  IMAD R2, R3, 0x20, R18 ;  /* 0x0000002003027824 */ /* 0x004fe200078e0212 */
[----:B------:R-:W-:-:S03]  /*00d0*/  SGXT.U32 R19, R19, 0x2 ;  /* 0x000000021313781a */ /* 0x000fc60000000000 */
[----:B------:R-:W-:Y:S01]  /*00e0*/  IMAD R3, R2, UR5, RZ ;  /* 0x0000000502037c24 */ /* 0x000fe2000f8e02ff */
[----:B------:R-:W-:Y:S01]  /*00f0*/  UIMAD.WIDE UR4, UR4, 0x2, URZ ;  /* 0x00000002040478a5 */ /* 0x000fe2000f8e023f */
[----:B---3--:R-:W-:Y:S02]  /*0100*/  IMAD R6, R19, R54, RZ ;  /* 0x0000003613067224 */ /* 0x008fe400078e02ff */
[C---:B------:R-:W-:Y:S02]  /*0110*/  IMAD.SHL.U32 R5, R3.reuse, 0x2, RZ ;  /* 0x0000000203057824 */ /* 0x040fe400078e00ff */
[----:B------:R-:W-:-:S03]  /*0120*/  IMAD.HI R4, R3, 0x2, RZ ;  /* 0x0000000203047827 */ /* 0x000fc600078e02ff */
[----:B----4-:R-:W-:Y:S01]  /*0130*/  IADD3 R50, P0, P1, R5, UR6, R50 ;  /* 0x0000000605327c10 */ /* 0x010fe2000f91e032 */
[----:B------:R-:W-:-:S03]  /*0140*/  IMAD R3, R54, 0x4, R6 ;  /* 0x0000000436037824 */ /* 0x000fc600078e0206 */
[----:B------:R-:W-:Y:S02]  /*0150*/  IADD3.X R52, R4, UR5, R51, P0, P1 ;  /* 0x0000000504347c10 */ /* 0x000fe400087e2433 */
[----:B------:R-:W-:Y:S02]  /*0160*/  LEA R7, R54, R3, 0x2 ;  /* 0x0000000336077211 */ /* 0x000fe400078e10ff */
[-C--:B------:R-:W-:Y:S02]  /*0170*/  LEA R4, P0, R6, R50.reuse, 0x1 ;  /* 0x0000003206047211 */ /* 0x080fe400078008ff */
[----:B------:R-:W-:Y:S01]  /*0180*/  LEA R8, P1, R7, R50, 0x1 ;  /* 0x0000003207087211 */ /* 0x000fe200078208ff */
[----:B------:R-:W-:Y:S01]  /*0190*/  IMAD R11, R54, 0x4, R7 ;  /* 0x00000004360b7824 */ /* 0x000fe200078e0207 */
[----:B------:R-:W-:Y:S02]  /*01a0*/  LEA.HI.X.SX32 R5, R6, R52, 0x1, P0 ;  /* 0x0000003406057211 */ /* 0x000fe400000f0eff */
[----:B------:R-:W-:-:S02]  /*01b0*/  LEA R6, P0, R3, R50, 0x1 ;  /* 0x0000003203067211 */ /* 0x000fc400078008ff */
[-C--:B------:R-:W-:Y:S01]  /*01c0*/  LEA.HI.X.SX32 R9, R7, R52.reuse, 0x1, P1 ;  /* 0x0000003407097211 */ /* 0x080fe200008f0eff */
[----:B------:R0:W2:Y:S01]  /*01d0*/  LDG.E.U16 R24, desc[UR10][R4.64] ;  /* 0x0000000a04187981 */ /* 0x0000a2000c1e1500 */
[----:B------:R-:W-:Y:S01]  /*01e0*/  LEA.HI.X.SX32 R7, R3, R52, 0x1, P0 ;  /* 0x0000003403077211 */ /* 0x000fe200000f0eff */
[C---:B------:R-:W-:Y:S01]  /*01f0*/  IMAD R3, R54.reuse, 0x4, R11 ;  /* 0x0000000436037824 */ /* 0x040fe200078e020b */
[C---:B------:R-:W-:Y:S01]  /*0200*/  LEA R10, P0, R11.reuse, R50, 0x1 ;  /* 0x000000320b0a7211 */ /* 0x040fe200078008ff */
[----:B------:R1:W3:Y:S02]  /*0210*/  LDG.E.U16 R26, desc[UR10][R8.64] ;  /* 0x0000000a081a7981 */ /* 0x0002e4000c1e1500 */
[----:B------:R-:W-:Y:S01]  /*0220*/  IMAD R15, R54, 0x4, R3 ;  /* 0x00000004360f7824 */ /* 0x000fe200078e0203 */
[----:B------:R-:W-:Y:S01]  /*0230*/  LEA.HI.X.SX32 R11, R11, R52, 0x1, P0 ;  /* 0x000000340b0b7211 */ /* 0x000fe200000f0eff */
[----:B------:R-:W4:Y:S01]  /*0240*/  LDG.E.U16 R25, desc[UR10][R6.64] ;  /* 0x0000000a06197981 */ /* 0x000f22000c1e1500 */
[----:B------:R-:W-:-:S03]  /*0250*/  LEA R12, P0, R3, R50, 0x1 ;  /* 0x00000032030c7211 */ /* 0x000fc600078008ff */
[----:B------:R5:W4:Y:S01]  /*0260*/  LDG.E.U16 R27, desc[UR10][R10.64] ;  /* 0x0000000a0a1b7981 */ /* 0x000b22000c1e1500 */
[----:B------:R-:W-:Y:S02]  /*0270*/  LEA.HI.X.SX32 R13, R3, R52, 0x1, P0 ;  /* 0x00000034030d7211 */ /* 0x000fe400000f0eff */
[C---:B------:R-:W-:Y:S02]  /*0280*/  LEA R3, R54.reuse, R15, 0x2 ;  /* 0x0000000f36037211 */ /* 0x040fe400078e10ff */
[-C--:B0-----:R-:W-:Y:S01]  /*0290*/  LEA R4, P0, R15, R50.reuse, 0x1 ;  /* 0x000000320f047211 */ /* 0x081fe200078008ff */
[----:B------:R0:W4:Y:S01]  /*02a0*/  LDG.E.U16 R28, desc[UR10][R12.64] ;  /* 0x0000000a0c1c7981 */ /* 0x000122000c1e1500 */
[----:B------:R-:W-:Y:S01]  /*02b0*/  LEA R14, P1, R3, R50, 0x1 ;  /* 0x00000032030e7211 */ /* 0x000fe200078208ff */
[C---:B------:R-:W-:Y:S01]  /*02c0*/  IMAD R16, R54.reuse, 0x4, R3 ;  /* 0x0000000436107824 */ /* 0x040fe200078e0203 */
[-C--:B------:R-:W-:Y:S02]  /*02d0*/  LEA.HI.X.SX32 R5, R15, R52.reuse, 0x1, P0 ;  /* 0x000000340f057211 */ /* 0x080fe400000f0eff */
[----:B------:R-:W-:Y:S01]  /*02e0*/  LEA.HI.X.SX32 R15, R3, R52, 0x1, P1 ;  /* 0x00000034030f7211 */ /* 0x000fe200008f0eff */
[----:B------:R-:W-:Y:S01]  /*02f0*/  IMAD R3, R54, 0x4, R16 ;  /* 0x0000000436037824 */ /* 0x000fe200078e0210 */
[----:B-1----:R-:W-:Y:S01]  /*0300*/  LEA R8, P0, R16, R50, 0x1 ;  /* 0x0000003210087211 */ /* 0x002fe200078008ff */
[----:B------:R1:W4:Y:S02]  /*0310*/  LDG.E.U16 R29, desc[UR10][R4.64] ;  /* 0x0000000a041d7981 */ /* 0x000324000c1e1500 */
[----:B-----5:R-:W-:Y:S01]  /*0320*/  IMAD R11, R54, 0x4, R3 ;  /* 0x00000004360b7824 */ /* 0x020fe200078e0203 */
[----:B------:R-:W-:Y:S01]  /*0330*/  LEA.HI.X.SX32 R9, R16, R52, 0x1, P0 ;  /* 0x0000003410097211 */ /* 0x000fe200000f0eff */
[----:B------:R5:W4:Y:S01]  /*0340*/  LDG.E.U16 R30, desc[UR10][R14.64] ;  /* 0x0000000a0e1e7981 */ /* 0x000b22000c1e1500 */
[----:B------:R-:W-:-:S03]  /*0350*/  LEA R6, P0, R3, R50, 0x1 ;  /* 0x0000003203067211 */ /* 0x000fc600078008ff */
[----:B------:R5:W4:Y:S01]  /*0360*/  LDG.E.U16 R31, desc[UR10][R8.64] ;  /* 0x0000000a081f7981 */ /* 0x000b22000c1e1500 */
[----:B------:R-:W-:Y:S02]  /*0370*/  LEA.HI.X.SX32 R7, R3, R52, 0x1, P0 ;  /* 0x0000003403077211 */ /* 0x000fe400000f0eff */
[C---:B------:R-:W-:Y:S02]  /*0380*/  LEA R3, R54.reuse, R11, 0x2 ;  /* 0x0000000b36037211 */ /* 0x040fe400078e10ff */
[-C--:B------:R-:W-:Y:S01]  /*0390*/  LEA R10, P0, R11, R50.reuse, 0x1 ;  /* 0x000000320b0a7211 */ /* 0x080fe200078008ff */
[----:B------:R5:W4:Y:S01]  /*03a0*/  LDG.E.U16 R32, desc[UR10][R6.64] ;  /* 0x0000000a06207981 */ /* 0x000b22000c1e1500 */
[----:B0-----:R-:W-:Y:S01]  /*03b0*/  LEA R12, P1, R3, R50, 0x1 ;  /* 0x00000032030c7211 */ /* 0x001fe200078208ff */
        /* <DEDUP_REMOVED lines=8> */
[----:B------:R1:W5:Y:S01]  /*0440*/  LDG.E.U16 R34, desc[UR10][R12.64] ;  /* 0x0000000a0c227981 */ /* 0x000362000c1e1500 */
[----:B------:R-:W-:-:S03]  /*0450*/  LEA R8, P0, R3, R50, 0x1 ;  /* 0x0000003203087211 */ /* 0x000fc600078008ff */
[----:B------:R1:W5:Y:S01]  /*0460*/  LDG.E.U16 R35, desc[UR10][R4.64] ;  /* 0x0000000a04237981 */ /* 0x000362000c1e1500 */
[----:B------:R-:W-:Y:S02]  /*0470*/  LEA.HI.X.SX32 R9, R3, R52, 0x1, P0 ;  /* 0x0000003403097211 */ /* 0x000fe400000f0eff */
[C---:B------:R-:W-:Y:S02]  /*0480*/  LEA R3, R54.reuse, R15, 0x2 ;  /* 0x0000000f36037211 */ /* 0x040fe400078e10ff */
[-C--:B------:R-:W-:Y:S01]  /*0490*/  LEA R6, P0, R15, R50.reuse, 0x1 ;  /* 0x000000320f067211 */ /* 0x080fe200078008ff */
[----:B------:R1:W5:Y:S01]  /*04a0*/  LDG.E.U16 R36, desc[UR10][R8.64] ;  /* 0x0000000a08247981 */ /* 0x000362000c1e1500 */
[----:B------:R-:W-:Y:S01]  /*04b0*/  LEA R14, P1, R3, R50, 0x1 ;  /* 0x00000032030e7211 */ /* 0x000fe200078208ff */
[C---:B------:R-:W-:Y:S01]  /*04c0*/  IMAD R16, R54.reuse, 0x4, R3 ;  /* 0x0000000436107824 */ /* 0x040fe200078e0203 */
[-C--:B------:R-:W-:Y:S02]  /*04d0*/  LEA.HI.X.SX32 R7, R15, R52.reuse, 0x1, P0 ;  /* 0x000000340f077211 */ /* 0x080fe400000f0eff */
[----:B------:R-:W-:Y:S01]  /*04e0*/  LEA.HI.X.SX32 R15, R3, R52, 0x1, P1 ;  /* 0x00000034030f7211 */ /* 0x000fe200008f0eff */
[----:B------:R-:W-:Y:S01]  /*04f0*/  IMAD R3, R54, 0x4, R16 ;  /* 0x0000000436037824 */ /* 0x000fe200078e0210 */
[----:B0-----:R-:W-:Y:S01]  /*0500*/  LEA R10, P0, R16, R50, 0x1 ;  /* 0x00000032100a7211 */ /* 0x001fe200078008ff */
[----:B------:R0:W5:Y:S02]  /*0510*/  LDG.E.U16 R37, desc[UR10][R6.64] ;  /* 0x0000000a06257981 */ /* 0x000164000c1e1500 */
[----:B-1----:R-:W-:Y:S01]  /*0520*/  IMAD R12, R54, 0x4, R3 ;  /* 0x00000004360c7824 */ /* 0x002fe200078e0203 */
[----:B------:R-:W-:Y:S01]  /*0530*/  LEA.HI.X.SX32 R11, R16, R52, 0x1, P0 ;  /* 0x00000034100b7211 */ /* 0x000fe200000f0eff */
[----:B------:R1:W5:Y:S01]  /*0540*/  LDG.E.U16 R38, desc[UR10][R14.64] ;  /* 0x0000000a0e267981 */ /* 0x000362000c1e1500 */
[----:B------:R-:W-:-:S02]  /*0550*/  LEA R4, P0, R3, R50, 0x1 ;  /* 0x0000003203047211 */ /* 0x000fc400078008ff */
[----:B------:R-:W-:Y:S01]  /*0560*/  LEA R13, R54, R12, 0x2 ;  /* 0x0000000c360d7211 */ /* 0x000fe200078e10ff */
[----:B------:R1:W5:Y:S01]  /*0570*/  LDG.E.U16 R39, desc[UR10][R10.64] ;  /* 0x0000000a0a277981 */ /* 0x000362000c1e1500 */
[----:B------:R-:W-:-:S03]  /*0580*/  LEA.HI.X.SX32 R5, R3, R52, 0x1, P0 ;  /* 0x0000003403057211 */ /* 0x000fc600000f0eff */
[----:B------:R-:W-:Y:S01]  /*0590*/  IMAD R3, R54, 0x4, R13 ;  /* 0x0000000436037824 */ /* 0x000fe200078e020d */
[-C--:B------:R-:W-:Y:S01]  /*05a0*/  LEA R8, P0, R12, R50.reuse, 0x1 ;  /* 0x000000320c087211 */ /* 0x080fe200078008ff */
[----:B------:R1:W5:Y:S02]  /*05b0*/  LDG.E.U16 R40, desc[UR10][R4.64] ;  /* 0x0000000a04287981 */ /* 0x000364000c1e1500 */
[----:B------:R-:W-:Y:S01]  /*05c0*/  IMAD R16, R54, 0x4, R3 ;  /* 0x0000000436107824 */ /* 0x000fe200078e0203 */
[----:B0-----:R-:W-:-:S03]  /*05d0*/  LEA R6, P1, R13, R50, 0x1 ;  /* 0x000000320d067211 */ /* 0x001fc600078208ff */
[----:B------:R-:W-:Y:S01]  /*05e0*/  IMAD R17, R54, 0x4, R16 ;  /* 0x0000000436117824 */ /* 0x000fe200078e0210 */
[----:B------:R-:W-:Y:S02]  /*05f0*/  LEA.HI.X.SX32 R9, R12, R52, 0x1, P0 ;  /* 0x000000340c097211 */ /* 0x000fe400000f0eff */
[----:B------:R-:W-:Y:S02]  /*0600*/  LEA R12, P0, R3, R50, 0x1 ;  /* 0x00000032030c7211 */ /* 0x000fe400078008ff */
[C---:B-1----:R-:W-:Y:S01]  /*0610*/  LEA R15, R54.reuse, R17, 0x2 ;  /* 0x00000011360f7211 */ /* 0x042fe200078e10ff */
[----:B------:R0:W5:Y:S01]  /*0620*/  LDG.E.U16 R41, desc[UR10][R8.64] ;  /* 0x0000000a08297981 */ /* 0x000162000c1e1500 */
[-C--:B------:R-:W-:Y:S02]  /*0630*/  LEA.HI.X.SX32 R7, R13, R52.reuse, 0x1, P1 ;  /* 0x000000340d077211 */ /* 0x080fe400008f0eff */
[----:B------:R-:W-:Y:S01]  /*0640*/  LEA.HI.X.SX32 R13, R3, R52, 0x1, P0 ;  /* 0x00000034030d7211 */ /* 0x000fe200000f0eff */
[----:B------:R-:W-:Y:S01]  /*0650*/  IMAD R3, R54, 0x4, R15 ;  /* 0x0000000436037824 */ /* 0x000fe200078e020f */
[C---:B------:R-:W-:Y:S01]  /*0660*/  LEA R10, P0, R16.reuse, R50, 0x1 ;  /* 0x00000032100a7211 */ /* 0x040fe200078008ff */
[----:B------:R1:W5:Y:S03]  /*0670*/  LDG.E.U16 R42, desc[UR10][R6.64] ;  /* 0x0000000a062a7981 */ /* 0x000366000c1e1500 */
[----:B------:R-:W-:Y:S01]  /*0680*/  LEA.HI.X.SX32 R11, R16, R52, 0x1, P0 ;  /* 0x00000034100b7211 */ /* 0x000fe200000f0eff */
[C---:B------:R-:W-:Y:S01]  /*0690*/  IMAD R16, R54.reuse, 0x4, R3 ;  /* 0x0000000436107824 */ /* 0x040fe200078e0203 */
[C---:B------:R-:W-:Y:S01]  /*06a0*/  LEA R4, P0, R17.reuse, R50, 0x1 ;  /* 0x0000003211047211 */ /* 0x040fe200078008ff */
[----:B------:R1:W5:Y:S02]  /*06b0*/  LDG.E.U16 R43, desc[UR10][R12.64] ;  /* 0x0000000a0c2b7981 */ /* 0x000364000c1e1500 */
[C---:B------:R-:W-:Y:S01]  /*06c0*/  IMAD R20, R54.reuse, 0x4, R16 ;  /* 0x0000000436147824 */ /* 0x040fe200078e0210 */
[----:B------:R-:W-:Y:S01]  /*06d0*/  LEA.HI.X.SX32 R5, R17, R52, 0x1, P0 ;  /* 0x0000003411057211 */ /* 0x000fe200000f0eff */
[----:B------:R1:W5:Y:S03]  /*06e0*/  LDG.E.U16 R44, desc[UR10][R10.64] ;  /* 0x0000000a0a2c7981 */ /* 0x000366000c1e1500 */
[----:B------:R-:W-:Y:S01]  /*06f0*/  LEA R17, R54, R20, 0x2 ;  /* 0x0000001436117211 */ /* 0x000fe200078e10ff */
[----:B------:R1:W5:Y:S01]  /*0700*/  LDG.E.U16 R45, desc[UR10][R4.64] ;  /* 0x0000000a042d7981 */ /* 0x000362000c1e1500 */
[----:B0-----:R-:W-:-:S03]  /*0710*/  LEA R8, P0, R16, R50, 0x1 ;  /* 0x0000003210087211 */ /* 0x001fc600078008ff */
[----:B------:R-:W-:Y:S01]  /*0720*/  IMAD R21, R54, 0x4, R17 ;  /* 0x0000000436157824 */ /* 0x000fe200078e0211 */
[----:B------:R-:W-:-:S03]  /*0730*/  LEA R14, P1, R15, R50, 0x1 ;  /* 0x000000320f0e7211 */ /* 0x000fc600078208ff */
[----:B-1----:R-:W-:Y:S01]  /*0740*/  IMAD R7, R54, 0x4, R21 ;  /* 0x0000000436077824 */ /* 0x002fe200078e0215 */
[----:B------:R-:W-:Y:S02]  /*0750*/  LEA.HI.X.SX32 R9, R16, R52, 0x1, P0 ;  /* 0x0000003410097211 */ /* 0x000fe400000f0eff */
[----:B------:R-:W-:Y:S01]  /*0760*/  LEA R12, P0, R17, R50, 0x1 ;  /* 0x00000032110c7211 */ /* 0x000fe200078008ff */
[----:B------:R-:W-:Y:S01]  /*0770*/  IMAD R22, R54, 0x4, R7 ;  /* 0x0000000436167824 */ /* 0x000fe200078e0207 */
[-C--:B------:R-:W-:Y:S01]  /*0780*/  LEA.HI.X.SX32 R15, R15, R52.reuse, 0x1, P1 ;  /* 0x000000340f0f7211 */ /* 0x080fe200008f0eff */
[----:B------:R0:W5:Y:S01]  /*0790*/  LDG.E.U16 R47, desc[UR10][R8.64] ;  /* 0x0000000a082f7981 */ /* 0x000162000c1e1500 */
[----:B------:R-:W-:Y:S02]  /*07a0*/  LEA.HI.X.SX32 R13, R17, R52, 0x1, P0 ;  /* 0x00000034110d7211 */ /* 0x000fe400000f0eff */
[-C--:B------:R-:W-:Y:S01]  /*07b0*/  LEA R10, P1, R7, R50.reuse, 0x1 ;  /* 0x00000032070a7211 */ /* 0x080fe200078208ff */
[----:B------:R1:W5:Y:S01]  /*07c0*/  LDG.E.U16 R46, desc[UR10][R14.64] ;  /* 0x0000000a0e2e7981 */ /* 0x000362000c1e1500 */
[----:B------:R-:W-:-:S02]  /*07d0*/  LEA R6, P0, R3, R50, 0x1 ;  /* 0x0000003203067211 */ /* 0x000fc400078008ff */
[C---:B------:R-:W-:Y:S01]  /*07e0*/  LEA R17, R54.reuse, R22, 0x2 ;  /* 0x0000001636117211 */ /* 0x040fe200078e10ff */
[----:B------:R1:W5:Y:S01]  /*07f0*/  LDG.E.U16 R48, desc[UR10][R12.64] ;  /* 0x0000000a0c307981 */ /* 0x000362000c1e1500 */
[-C--:B------:R-:W-:Y:S02]  /*0800*/  LEA.HI.X.SX32 R11, R7, R52.reuse, 0x1, P1 ;  /* 0x00000034070b7211 */ /* 0x080fe400008f0eff */
[----:B------:R-:W-:Y:S01]  /*0810*/  LEA.HI.X.SX32 R7, R3, R52, 0x1, P0 ;  /* 0x0000003403077211 */ /* 0x000fe200000f0eff */
[----:B------:R-:W-:Y:S01]  /*0820*/  IMAD R23, R54, 0x4, R17 ;  /* 0x0000000436177824 */ /* 0x000fe200078e0211 */
[CC--:B------:R-:W-:Y:S01]  /*0830*/  LEA R4, P0, R20.reuse, R50.reuse, 0x1 ;  /* 0x0000003214047211 */ /* 0x0c0fe200078008ff */
[----:B------:R-:W5:Y:S01]  /*0840*/  LDG.E.U16 R10, desc[UR10][R10.64] ;  /* 0x0000000a0a0a7981 */ /* 0x000f62000c1e1500 */
[-C--:B0-----:R-:W-:Y:S02]  /*0850*/  LEA R8, P1, R21, R50.reuse, 0x1 ;  /* 0x0000003215087211 */ /* 0x081fe400078208ff */
[----:B------:R-:W-:Y:S01]  /*0860*/  LEA R16, P2, R17, R50, 0x1 ;  /* 0x0000003211107211 */ /* 0x000fe200078408ff */
[----:B------:R0:W5:Y:S01]  /*0870*/  LDG.E.U16 R7, desc[UR10][R6.64] ;  /* 0x0000000a06077981 */ /* 0x000162000c1e1500 */
[----:B------:R-:W-:-:S02]  /*0880*/  LEA.HI.X.SX32 R5, R20, R52, 0x1, P0 ;  /* 0x0000003414057211 */ /* 0x000fc400000f0eff */
[C---:B-1----:R-:W-:Y:S02]  /*0890*/  LEA R14, P0, R22.reuse, R50, 0x1 ;  /* 0x00000032160e7211 */ /* 0x042fe400078008ff */
[----:B------:R-:W-:Y:S01]  /*08a0*/  LEA.HI.X.SX32 R9, R21, R52, 0x1, P1 ;  /* 0x0000003415097211 */ /* 0x000fe200008f0eff */
[----:B------:R1:W5:Y:S01]  /*08b0*/  LDG.E.U16 R20, desc[UR10][R4.64] ;  /* 0x0000000a04147981 */ /* 0x000362000c1e1500 */
[----:B------:R-:W-:Y:S02]  /*08c0*/  LEA R12, P1, R23, R50, 0x1 ;  /* 0x00000032170c7211 */ /* 0x000fe400078208ff */
[-C--:B------:R-:W-:Y:S01]  /*08d0*/  LEA.HI.X.SX32 R17, R17, R52.reuse, 0x1, P2 ;  /* 0x0000003411117211 */ /* 0x080fe200010f0eff */
[----:B------:R1:W5:Y:S01]  /*08e0*/  LDG.E.U16 R8, desc[UR10][R8.64] ;  /* 0x0000000a08087981 */ /* 0x000362000c1e1500 */
[-C--:B------:R-:W-:Y:S02]  /*08f0*/  LEA.HI.X.SX32 R15, R22, R52.reuse, 0x1, P0 ;  /* 0x00000034160f7211 */ /* 0x080fe400000f0eff */
[----:B------:R-:W-:Y:S01]  /*0900*/  LEA.HI.X.SX32 R13, R23, R52, 0x1, P1 ;  /* 0x00000034170d7211 */ /* 0x000fe200008f0eff */
[----:B------:R-:W5:Y:S04]  /*0910*/  LDG.E.U16 R16, desc[UR10][R16.64] ;  /* 0x0000000a10107981 */ /* 0x000f68000c1e1500 */
[----:B------:R1:W5:Y:S04]  /*0920*/  LDG.E.U16 R15, desc[UR10][R14.64] ;  /* 0x0000000a0e0f7981 */ /* 0x000368000c1e1500 */
[----:B------:R1:W5:Y:S01]  /*0930*/  LDG.E.U16 R12, desc[UR10][R12.64] ;  /* 0x0000000a0c0c7981 */ /* 0x000362000c1e1500 */
[----:B0-----:R-:W-:Y:S01]  /*0940*/  SHF.R.S32.HI R6, RZ, 0x6, R0 ;  /* 0x00000006ff067819 */ /* 0x001fe20000011400 */
[----:B------:R-:W-:-:S03]  /*0950*/  IMAD.SHL.U32 R3, R0, 0x2, RZ ;  /* 0x0000000200037824 */ /* 0x000fc600078e00ff */
[----:B------:R-:W-:Y:S02]  /*0960*/  SGXT R6, R6, 0x1 ;  /* 0x000000010606781a */ /* 0x000fe40000000200 */
[----:B-1----:R-:W-:Y:S02]  /*0970*/  SHF.R.S32.HI R4, RZ, 0x4, R0 ;  /* 0x00000004ff047819 */ /* 0x002fe40000011400 */
[----:B------:R-:W-:Y:S02]  /*0980*/  LOP3.LUT R6, R6, 0x90, RZ, 0xc0, !PT ;  /* 0x0000009006067812 */ /* 0x000fe400078ec0ff */
[----:B------:R-:W-:Y:S02]  /*0990*/  SGXT R4, R4, 0x1 ;  /* 0x000000010404781a */ /* 0x000fe40000000200 */
[----:B------:R-:W-:Y:S01]  /*09a0*/  LOP3.LUT R11, R6, 0x7e, R3, 0x78, !PT ;  /* 0x0000007e060b7812 */ /* 0x000fe200078e7803 */
[C---:B------:R-:W-:Y:S01]  /*09b0*/  IMAD.SHL.U32 R6, R0.reuse, 0x10, RZ ;  /* 0x0000001000067824 */ /* 0x040fe200078e00ff */
[C---:B------:R-:W-:Y:S01]  /*09c0*/  LOP3.LUT R9, R0.reuse, 0x60, RZ, 0xc0, !PT ;  /* 0x0000006000097812 */ /* 0x040fe200078ec0ff */
[----:B------:R-:W-:Y:S01]  /*09d0*/  IMAD.SHL.U32 R14, R0, 0x40, RZ ;  /* 0x00000040000e7824 */ /* 0x000fe200078e00ff */
[----:B------:R-:W-:-:S02]  /*09e0*/  LOP3.LUT R5, R4, 0x840, RZ, 0xc0, !PT ;  /* 0x0000084004057812 */ /* 0x000fc400078ec0ff */
[----:B------:R-:W-:Y:S02]  /*09f0*/  LOP3.LUT R4, R6, 0x70, RZ, 0xc0, !PT ;  /* 0x0000007006047812 */ /* 0x000fe400078ec0ff */
[----:B------:R-:W-:Y:S02]  /*0a00*/  SHF.L.U32 R3, R0, 0x2, RZ ;  /* 0x0000000200037819 */ /* 0x000fe400000006ff */
[----:B------:R-:W-:Y:S02]  /*0a10*/  SHF.L.U32 R6, R9, 0x4, RZ ;  /* 0x0000000409067819 */ /* 0x000fe400000006ff */
[----:B------:R-:W-:Y:S02]  /*0a20*/  LOP3.LUT R9, R5, 0x40, R14, 0x78, !PT ;  /* 0x0000004005097812 */ /* 0x000fe400078e780e */
[----:B------:R-:W-:Y:S01]  /*0a30*/  LOP3.LUT R6, R6, 0x38, R3, 0xf8, !PT ;  /* 0x0000003806067812 */ /* 0x000fe200078ef803 */
[----:B------:R-:W0:Y:S03]  /*0a40*/  S2UR UR6, SR_CgaCtaId ;  /* 0x00000000000679c3 */ /* 0x000e260000008800 */
[----:B------:R-:W-:-:S05]  /*0a50*/  LOP3.LUT R6, R9, R6, RZ, 0xfc, !PT ;  /* 0x0000000609067212 */ /* 0x000fca00078efcff */
[----:B------:R-:W1:Y:S01]  /*0a60*/  LDC R9, c[0x0][0x280] ;  /* 0x0000a000ff097b82 */ /* 0x000e620000000800 */
[----:B------:R-:W-:Y:S01]  /*0a70*/  UMOV UR4, 0x400 ;  /* 0x0000040000047882 */ /* 0x000fe20000000000 */
[C---:B------:R-:W-:Y:S01]  /*0a80*/  IMAD.SHL.U32 R17, R0.reuse, 0x8, RZ ;  /* 0x0000000800117824 */ /* 0x040fe200078e00ff */
[----:B------:R-:W-:Y:S01]  /*0a90*/  LOP3.LUT R22, R11, 0x20, RZ, 0x3c, !PT ;  /* 0x000000200b167812 */ /* 0x000fe200078e3cff */
[----:B------:R-:W-:-:S03]  /*0aa0*/  IMAD.SHL.U32 R13, R0, 0x200, RZ ;  /* 0x00000200000d7824 */ /* 0x000fc600078e00ff */
[----:B------:R-:W-:Y:S01]  /*0ab0*/  LOP3.LUT R17, R17, 0x180, RZ, 0xc0, !PT ;  /* 0x0000018011117812 */ /* 0x000fe200078ec0ff */
[----:B0-----:R-:W-:Y:S01]  /*0ac0*/  ULEA UR6, UR6, UR4, 0x18 ;  /* 0x0000000406067291 */ /* 0x001fe2000f8ec03f */
[----:B-1----:R-:W-:Y:S02]  /*0ad0*/  ISETP.GE.AND P1, PT, R9, 0x1, PT ;  /* 0x000000010900780c */ /* 0x002fe40003f26270 */
[----:B------:R-:W-:Y:S02]  /*0ae0*/  LOP3.LUT R14, R17, 0x48, R0, 0xf8, !PT ;  /* 0x00000048110e7812 */ /* 0x000fe400078ef800 */
[----:B------:R-:W-:Y:S01]  /*0af0*/  LOP3.LUT R5, R4, 0x1800, R13, 0xf8, !PT ;  /* 0x0000180004057812 */ /* 0x000fe200078ef80d */
[----:B------:R-:W-:Y:S01]  /*0b00*/  IMAD.MOV.U32 R9, RZ, RZ, 0x3f800000 ;  /* 0x3f800000ff097424 */ /* 0x000fe200078e00ff */
[----:B------:R-:W-:Y:S01]  /*0b10*/  MOV R165, 0xff800000 ;  /* 0xff80000000a57802 */ /* 0x000fe20000000f00 */
[----:B------:R-:W-:Y:S01]  /*0b20*/  IMAD.MOV.U32 R147, RZ, RZ, -0x800000 ;  /* 0xff800000ff937424 */ /* 0x000fe200078e00ff */
[----:B------:R-:W-:Y:S01]  /*0b30*/  LOP3.LUT R5, R5, R14, RZ, 0x3c, !PT ;  /* 0x0000000e05057212 */ /* 0x000fe200078e3cff */
[----:B------:R-:W-:Y:S01]  /*0b40*/  IMAD.MOV.U32 R164, RZ, RZ, -0x800000 ;  /* 0xff800000ffa47424 */ /* 0x000fe200078e00ff */
[----:B------:R-:W-:Y:S01]  /*0b50*/  MOV R14, 0x3f800000 ;  /* 0x3f800000000e7802 */ /* 0x000fe20000000f00 */
[----:B------:R-:W-:Y:S01]  /*0b60*/  IMAD.MOV.U32 R180, RZ, RZ, -0x800000 ;  /* 0xff800000ffb47424 */ /* 0x000fe200078e00ff */
[----:B------:R-:W-:-:S02]  /*0b70*/  CS2R R104, SRZ ;  /* 0x0000000000687805 */ /* 0x000fc4000001ff00 */
[----:B------:R-:W-:Y:S02]  /*0b80*/  CS2R R106, SRZ ;  /* 0x00000000006a7805 */ /* 0x000fe4000001ff00 */
[----:B------:R-:W-:Y:S02]  /*0b90*/  CS2R R120, SRZ ;  /* 0x0000000000787805 */ /* 0x000fe4000001ff00 */
[----:B------:R-:W-:Y:S02]  /*0ba0*/  CS2R R122, SRZ ;  /* 0x00000000007a7805 */ /* 0x000fe4000001ff00 */
[----:B------:R-:W-:Y:S02]  /*0bb0*/  CS2R R108, SRZ ;  /* 0x00000000006c7805 */ /* 0x000fe4000001ff00 */
[----:B------:R-:W-:Y:S02]  /*0bc0*/  CS2R R110, SRZ ;  /* 0x00000000006e7805 */ /* 0x000fe4000001ff00 */
        /* <DEDUP_REMOVED lines=9> */
[----:B------:R-:W-:Y:S01]  /*0c60*/  CS2R R126, SRZ ;  /* 0x00000000007e7805 */ /* 0x000fe2000001ff00 */
[----:B--2---:R-:W-:Y:S04]  /*0c70*/  STS.U16 [R11+UR6], R24 ;  /* 0x000000180b007988 */ /* 0x004fe80008000406 */
[----:B---3--:R-:W-:Y:S04]  /*0c80*/  STS.U16 [R11+UR6+0x200], R26 ;  /* 0x0002001a0b007988 */ /* 0x008fe80008000406 */
[----:B----4-:R-:W-:Y:S04]  /*0c90*/  STS.U16 [R11+UR6+0x400], R28 ;  /* 0x0004001c0b007988 */ /* 0x010fe80008000406 */
[----:B------:R-:W-:Y:S04]  /*0ca0*/  STS.U16 [R11+UR6+0x600], R30 ;  /* 0x0006001e0b007988 */ /* 0x000fe80008000406 */
[----:B------:R-:W-:Y:S04]  /*0cb0*/  STS.U16 [R11+UR6+0x800], R32 ;  /* 0x000800200b007988 */ /* 0x000fe80008000406 */
[----:B-----5:R-:W-:Y:S04]  /*0cc0*/  STS.U16 [R11+UR6+0xa00], R34 ;  /* 0x000a00220b007988 */ /* 0x020fe80008000406 */
[----:B------:R-:W-:Y:S04]  /*0cd0*/  STS.U16 [R11+UR6+0xc00], R36 ;  /* 0x000c00240b007988 */ /* 0x000fe80008000406 */
[----:B------:R-:W-:Y:S04]  /*0ce0*/  STS.U16 [R11+UR6+0xe00], R38 ;  /* 0x000e00260b007988 */ /* 0x000fe80008000406 */
[----:B------:R-:W-:Y:S04]  /*0cf0*/  STS.U16 [R11+UR6+0x1000], R40 ;  /* 0x001000280b007988 */ /* 0x000fe80008000406 */
[----:B------:R-:W-:Y:S04]  /*0d00*/  STS.U16 [R11+UR6+0x1200], R42 ;  /* 0x0012002a0b007988 */ /* 0x000fe80008000406 */
[----:B------:R-:W-:Y:S04]  /*0d10*/  STS.U16 [R11+UR6+0x1400], R44 ;  /* 0x0014002c0b007988 */ /* 0x000fe80008000406 */
[----:B------:R-:W-:Y:S04]  /*0d20*/  STS.U16 [R11+UR6+0x1800], R47 ;  /* 0x0018002f0b007988 */ /* 0x000fe80008000406 */
[----:B------:R-:W-:Y:S04]  /*0d30*/  STS.U16 [R11+UR6+0x1600], R46 ;  /* 0x0016002e0b007988 */ /* 0x000fe80008000406 */
[----:B------:R-:W-:Y:S04]  /*0d40*/  STS.U16 [R11+UR6+0x1a00], R48 ;  /* 0x001a00300b007988 */ /* 0x000fe80008000406 */
[----:B------:R0:W-:Y:S02]  /*0d50*/  STS.U16 [R11+UR6+0x1c00], R10 ;  /* 0x001c000a0b007988 */ /* 0x0001e40008000406 */
[----:B0-----:R-:W-:-:S02]  /*0d60*/  IMAD.MOV.U32 R10, RZ, RZ, 0x3f800000 ;  /* 0x3f800000ff0a7424 */ /* 0x001fc400078e00ff */
[----:B------:R0:W-:Y:S04]  /*0d70*/  STS.U16 [R11+UR6+0x1e00], R16 ;  /* 0x001e00100b007988 */ /* 0x0001e80008000406 */
[----:B------:R1:W-:Y:S04]  /*0d80*/  STS.U16 [R22+UR6+0x1b00], R8 ;  /* 0x001b000816007988 */ /* 0x0003e80008000406 */
[----:B------:R-:W-:Y:S01]  /*0d90*/  STS.U16 [R22+UR6+0x100], R25 ;  /* 0x0001001916007988 */ /* 0x000fe20008000406 */
[----:B0-----:R-:W-:-:S03]  /*0da0*/  SHF.R.U32.HI R11, RZ, 0x1, R0 ;  /* 0x00000001ff0b7819 */ /* 0x001fc60000011600 */
[----:B------:R-:W-:Y:S01]  /*0db0*/  STS.U16 [R22+UR6+0x300], R27 ;  /* 0x0003001b16007988 */ /* 0x000fe20008000406 */
[----:B-1----:R-:W-:-:S03]  /*0dc0*/  LOP3.LUT R8, R0, 0x7f, RZ, 0xc0, !PT ;  /* 0x0000007f00087812 */ /* 0x002fc600078ec0ff */
[----:B------:R-:W-:Y:S01]  /*0dd0*/  STS.U16 [R22+UR6+0x500], R29 ;  /* 0x0005001d16007988 */ /* 0x000fe20008000406 */
[----:B------:R-:W-:-:S03]  /*0de0*/  LOP3.LUT R11, R11, 0xc, RZ, 0xc0, !PT ;  /* 0x0000000c0b0b7812 */ /* 0x000fc600078ec0ff */
[----:B------:R-:W-:Y:S01]  /*0df0*/  STS.U16 [R22+UR6+0x700], R31 ;  /* 0x0007001f16007988 */ /* 0x000fe20008000406 */
[----:B------:R-:W-:-:S03]  /*0e00*/  ISETP.GE.U32.AND P0, PT, R8, 0x20, PT ;  /* 0x000000200800780c */ /* 0x000fc60003f06070 */
[----:B------:R-:W-:Y:S04]  /*0e10*/  STS.U16 [R22+UR6+0x900], R33 ;  /* 0x0009002116007988 */ /* 0x000fe80008000406 */
[----:B------:R-:W-:Y:S04]  /*0e20*/  STS.U16 [R22+UR6+0xb00], R35 ;  /* 0x000b002316007988 */ /* 0x000fe80008000406 */
[----:B------:R-:W-:Y:S04]  /*0e30*/  STS.U16 [R22+UR6+0xd00], R37 ;  /* 0x000d002516007988 */ /* 0x000fe80008000406 */
[----:B------:R-:W-:Y:S04]  /*0e40*/  STS.U16 [R22+UR6+0xf00], R39 ;  /* 0x000f002716007988 */ /* 0x000fe80008000406 */
[----:B------:R-:W-:Y:S04]  /*0e50*/  STS.U16 [R22+UR6+0x1100], R41 ;  /* 0x0011002916007988 */ /* 0x000fe80008000406 */
[----:B------:R-:W-:Y:S04]  /*0e60*/  STS.U16 [R22+UR6+0x1300], R43 ;  /* 0x0013002b16007988 */ /* 0x000fe80008000406 */
[----:B------:R-:W-:Y:S04]  /*0e70*/  STS.U16 [R22+UR6+0x1500], R45 ;  /* 0x0015002d16007988 */ /* 0x000fe80008000406 */
[----:B------:R0:W-:Y:S04]  /*0e80*/  STS.U16 [R22+UR6+0x1700], R7 ;  /* 0x0017000716007988 */ /* 0x0001e80008000406 */
[----:B------:R1:W-:Y:S04]  /*0e90*/  STS.U16 [R22+UR6+0x1900], R20 ;  /* 0x0019001416007988 */ /* 0x0003e80008000406 */
[----:B------:R1:W-:Y:S04]  /*0ea0*/  STS.U16 [R22+UR6+0x1d00], R15 ;  /* 0x001d000f16007988 */ /* 0x0003e80008000406 */
[----:B------:R1:W-:Y:S01]  /*0eb0*/  STS.U16 [R22+UR6+0x1f00], R12 ;  /* 0x001f000c16007988 */ /* 0x0003e20008000406 */
[----:B0-----:R-:W-:Y:S01]  /*0ec0*/  IMAD.MOV.U32 R7, RZ, RZ, 0x3f800000 ;  /* 0x3f800000ff077424 */ /* 0x001fe200078e00ff */
[----:B------:R-:W-:Y:S06]  /*0ed0*/  @!P1 BRA `(.L_x_0) ;  /* 0x0000002c00a09947 */ /* 0x000fec0003800000 */
[----:B------:R-:W0:Y:S01]  /*0ee0*/  LDC R62, c[0x0][0x268] ;  /* 0x00009a00ff3e7b82 */ /* 0x000e220000000800 */
[----:B------:R-:W-:Y:S01]  /*0ef0*/  ULDC.64 UR4, c[0x0][0x260] ;  /* 0x0000980000047ab9 */ /* 0x000fe20000000a00 */
[----:B------:R-:W-:Y:S01]  /*0f00*/  ULDC.64 UR12, c[0x0][0x218] ;  /* 0x00008600000c7ab9 */ /* 0x000fe20000000a00 */
[----:B------:R-:W-:Y:S01]  /*0f10*/  IMAD R18, R18, UR5, RZ ;  /* 0x0000000512127c24 */ /* 0x000fe2000f8e02ff */
[----:B------:R-:W-:Y:S01]  /*0f20*/  ULDC UR5, c[0x0][0x258] ;  /* 0x0000960000057ab9 */ /* 0x000fe20000000800 */
[----:B------:R-:W-:Y:S01]  /*0f30*/  UIMAD UR4, UR7, UR4, URZ ;  /* 0x00000004070472a4 */ /* 0x000fe2000f8e023f */
[----:B------:R-:W-:Y:S01]  /*0f40*/  IMAD R7, R8, UR5, RZ ;  /* 0x0000000508077c24 */ /* 0x000fe2000f8e02ff */
[----:B------:R-:W-:Y:S01]  /*0f50*/  MOV R146, 0xff800000 ;  /* 0xff80000000927802 */ /* 0x000fe20000000f00 */
[----:B-1----:R-:W1:Y:S01]  /*0f60*/  LDC.64 R12, c[0x0][0x250] ;  /* 0x00009400ff0c7b82 */ /* 0x002e620000000a00 */
[----:B------:R-:W-:Y:S01]  /*0f70*/  USHF.L.U32 UR8, UR4, 0x1, URZ ;  /* 0x0000000104087899 */ /* 0x000fe2000800063f */
[C---:B------:R-:W-:Y:S01]  /*0f80*/  IMAD.SHL.U32 R219, R7.reuse, 0x2, RZ ;  /* 0x0000000207db7824 */ /* 0x040fe200078e00ff */
[----:B------:R-:W-:Y:S01]  /*0f90*/  SHF.L.U32 R9, R18, 0x1, RZ ;  /* 0x0000000112097819 */ /* 0x000fe200000006ff */
[----:B------:R-:W-:Y:S01]  /*0fa0*/  IMAD.HI R7, R7, 0x2, RZ ;  /* 0x0000000207077827 */ /* 0x000fe200078e02ff */
[----:B------:R-:W-:Y:S01]  /*0fb0*/  UIMAD.WIDE UR4, UR4, 0x2, URZ ;  /* 0x00000002040478a5 */ /* 0x000fe2000f8e023f */
[----:B------:R-:W-:-:S02]  /*0fc0*/  CS2R R124, SRZ ;  /* 0x00000000007c7805 */ /* 0x000fc4000001ff00 */
[----:B------:R-:W-:Y:S01]  /*0fd0*/  CS2R R126, SRZ ;  /* 0x00000000007e7805 */ /* 0x000fe2000001ff00 */
[----:B------:R-:W2:Y:S01]  /*0fe0*/  LDC.64 R68, c[0x0][0x220] ;  /* 0x00008800ff447b82 */ /* 0x000ea20000000a00 */
[----:B------:R-:W-:Y:S01]  /*0ff0*/  IMAD.HI R18, R18, 0x2, RZ ;  /* 0x0000000212127827 */ /* 0x000fe200078e02ff */
[----:B------:R-:W-:Y:S01]  /*1000*/  ULDC UR9, c[0x0][0x238] ;  /* 0x00008e0000097ab9 */ /* 0x000fe20000000800 */
[----:B------:R-:W-:Y:S02]  /*1010*/  UMOV UR4, URZ ;  /* 0x0000003f00047c82 */ /* 0x000fe40008000000 */
[----:B------:R-:W-:Y:S02]  /*1020*/  IMAD.MOV.U32 R145, RZ, RZ, -0x800000 ;  /* 0xff800000ff917424 */ /* 0x000fe400078e00ff */
[----:B------:R-:W-:Y:S02]  /*1030*/  IMAD.MOV.U32 R144, RZ, RZ, -0x800000 ;  /* 0xff800000ff907424 */ /* 0x000fe400078e00ff */
[----:B0-----:R-:W-:-:S04]  /*1040*/  IMAD R19, R19, R62, RZ ;  /* 0x0000003e13137224 */ /* 0x001fc800078e02ff */
[----:B------:R-:W-:Y:S02]  /*1050*/  IMAD R10, R62, 0x4, R19 ;  /* 0x000000043e0a7824 */ /* 0x000fe400078e0213 */
[----:B-1----:R-:W-:Y:S01]  /*1060*/  IMAD R12, R12, UR7, RZ ;  /* 0x000000070c0c7c24 */ /* 0x002fe2000f8e02ff */
[----:B------:R-:W-:Y:S01]  /*1070*/  SHF.L.U32 R75, R13, 0x2, RZ ;  /* 0x000000020d4b7819 */ /* 0x000fe200000006ff */
[----:B------:R-:W-:Y:S02]  /*1080*/  IMAD R14, R62, 0x4, R10 ;  /* 0x000000043e0e7824 */ /* 0x000fe400078e020a */
[----:B------:R-:W-:Y:S02]  /*1090*/  IMAD.SHL.U32 R218, R12, 0x2, RZ ;  /* 0x000000020cda7824 */ /* 0x000fe400078e00ff */
[----:B------:R-:W-:Y:S02]  /*10a0*/  IMAD R15, R62, 0x4, R14 ;  /* 0x000000043e0f7824 */ /* 0x000fe400078e020e */
[----:B------:R-:W-:Y:S01]  /*10b0*/  IMAD.HI R12, R12, 0x2, RZ ;  /* 0x000000020c0c7827 */ /* 0x000fe200078e02ff */
[----:B------:R-:W-:-:S02]  /*10c0*/  IADD3 R218, P1, P2, R219, UR12, R218 ;  /* 0x0000000cdbda7c10 */ /* 0x000fc4000fa3e0da */
[C---:B------:R-:W-:Y:S01]  /*10d0*/  LEA R17, R62.reuse, R15, 0x2 ;  /* 0x0000000f3e117211 */ /* 0x040fe200078e10ff */
[----:B------:R-:W-:Y:S01]  /*10e0*/  IMAD R133, R13, 0x24, RZ ;  /* 0x000000240d857824 */ /* 0x000fe200078e02ff */
[----:B------:R-:W-:Y:S01]  /*10f0*/  IADD3.X R219, R7, UR13, R12, P1, P2 ;  /* 0x0000000d07db7c10 */ /* 0x000fe20008fe440c */
[----:B------:R-:W-:Y:S01]  /*1100*/  IMAD R135, R13, 0x26, RZ ;  /* 0x000000260d877824 */ /* 0x000fe200078e02ff */
[----:B--2---:R-:W-:Y:S01]  /*1110*/  IADD3 R68, P3, P4, R9, UR8, R68 ;  /* 0x0000000809447c10 */ /* 0x004fe2000fc7e044 */
[----:B------:R-:W-:Y:S01]  /*1120*/  IMAD R20, R62, 0x4, R17 ;  /* 0x000000043e147824 */ /* 0x000fe200078e0211 */
[----:B------:R-:W-:Y:S01]  /*1130*/  IADD3 R132, P5, R133, R218, RZ ;  /* 0x000000da85847210 */ /* 0x000fe20007fbe0ff */
[C---:B------:R-:W-:Y:S01]  /*1140*/  IMAD R97, R13.reuse, 0x12, RZ ;  /* 0x000000120d617824 */ /* 0x040fe200078e02ff */
[----:B------:R-:W-:Y:S01]  /*1150*/  IADD3.X R70, R18, UR5, R69, P3, P4 ;  /* 0x0000000512467c10 */ /* 0x000fe20009fe8445 */
[----:B------:R-:W-:Y:S01]  /*1160*/  IMAD R21, R62, 0x4, R20 ;  /* 0x000000043e157824 */ /* 0x000fe200078e0214 */
[-C--:B------:R-:W-:Y:S01]  /*1170*/  LEA R154, P2, R10, R68.reuse, 0x1 ;  /* 0x000000440a9a7211 */ /* 0x080fe200078408ff */
[----:B------:R-:W-:Y:S01]  /*1180*/  IMAD R99, R13, 0x13, RZ ;  /* 0x000000130d637824 */ /* 0x000fe200078e02ff */
[-C--:B------:R-:W-:Y:S01]  /*1190*/  LEA R156, P1, R19, R68.reuse, 0x1 ;  /* 0x00000044139c7211 */ /* 0x080fe200078208ff */
[----:B------:R-:W-:Y:S01]  /*11a0*/  IMAD R23, R62, 0x4, R21 ;  /* 0x000000043e177824 */ /* 0x000fe200078e0215 */
[----:B------:R-:W-:Y:S01]  /*11b0*/  LEA R152, P3, R14, R68, 0x1 ;  /* 0x000000440e987211 */ /* 0x000fe200078608ff */
[C---:B------:R-:W-:Y:S01]  /*11c0*/  IMAD R101, R13.reuse, 0x14, RZ ;  /* 0x000000140d657824 */ /* 0x040fe200078e02ff */
[-C--:B------:R-:W-:Y:S01]  /*11d0*/  LEA.HI.X.SX32 R155, R10, R70.reuse, 0x1, P2 ;  /* 0x000000460a9b7211 */ /* 0x080fe200010f0eff */
[C---:B------:R-:W-:Y:S01]  /*11e0*/  IMAD R177, R13.reuse, 0x2e, RZ ;  /* 0x0000002e0db17824 */ /* 0x040fe200078e02ff */
[----:B------:R-:W-:Y:S01]  /*11f0*/  LEA R25, R62, R23, 0x2 ;  /* 0x000000173e197211 */ /* 0x000fe200078e10ff */
[----:B------:R-:W-:Y:S01]  /*1200*/  IMAD R83, R13, 0xa, RZ ;  /* 0x0000000a0d537824 */ /* 0x000fe200078e02ff */
[-C--:B------:R-:W-:Y:S01]  /*1210*/  LEA.HI.X.SX32 R157, R19, R70.reuse, 0x1, P1 ;  /* 0x00000046139d7211 */ /* 0x080fe200008f0eff */
[----:B------:R-:W-:Y:S01]  /*1220*/  IMAD R107, R13, 0x17, RZ ;  /* 0x000000170d6b7824 */ /* 0x000fe200078e02ff */
[----:B------:R-:W-:Y:S01]  /*1230*/  LEA.HI.X.SX32 R153, R14, R70, 0x1, P3 ;  /* 0x000000460e997211 */ /* 0x000fe200018f0eff */
[----:B------:R-:W-:Y:S01]  /*1240*/  IMAD R26, R62, 0x4, R25 ;  /* 0x000000043e1a7824 */ /* 0x000fe200078e0219 */
[-C--:B------:R-:W-:Y:S01]  /*1250*/  LEA R150, P1, R15, R68.reuse, 0x1 ;  /* 0x000000440f967211 */ /* 0x080fe200078208ff */
[----:B------:R-:W-:Y:S01]  /*1260*/  IMAD R123, R13, 0x22, RZ ;  /* 0x000000220d7b7824 */ /* 0x000fe200078e02ff */
[----:B------:R-:W-:Y:S01]  /*1270*/  LEA R16, P2, R20, R68, 0x1 ;  /* 0x0000004414107211 */ /* 0x000fe200078408ff */
[C---:B------:R-:W-:Y:S01]  /*1280*/  IMAD R27, R62.reuse, 0x4, R26 ;  /* 0x000000043e1b7824 */ /* 0x040fe200078e021a */
[----:B------:R-:W-:Y:S01]  /*1290*/  LEA.HI.X.SX32 R151, R15, R70, 0x1, P1 ;  /* 0x000000460f977211 */ /* 0x000fe200008f0eff */
[----:B------:R-:W-:Y:S01]  /*12a0*/  IMAD R105, R13, 0x16, RZ ;  /* 0x000000160d697824 */ /* 0x000fe200078e02ff */
[-C--:B------:R-:W-:Y:S01]  /*12b0*/  LEA R148, P1, R17, R68.reuse, 0x1 ;  /* 0x0000004411947211 */ /* 0x080fe200078208ff */
[C---:B------:R-:W-:Y:S01]  /*12c0*/  IMAD R29, R62.reuse, 0x4, R27 ;  /* 0x000000043e1d7824 */ /* 0x040fe200078e021b */
[----:B------:R-:W-:Y:S01]  /*12d0*/  LEA R18, P3, R21, R68, 0x1 ;  /* 0x0000004415127211 */ /* 0x000fe200078608ff */
[----:B------:R-:W-:Y:S01]  /*12e0*/  IMAD R109, R13, 0x18, RZ ;  /* 0x000000180d6d7824 */ /* 0x000fe200078e02ff */
[-C--:B------:R-:W-:Y:S01]  /*12f0*/  LEA.HI.X.SX32 R149, R17, R70.reuse, 0x1, P1 ;  /* 0x0000004611957211 */ /* 0x080fe200008f0eff */
[----:B------:R-:W-:Y:S01]  /*1300*/  IMAD R7, R62, 0x4, R29 ;  /* 0x000000043e077824 */ /* 0x000fe200078e021d */
[----:B------:R-:W-:Y:S01]  /*1310*/  LEA.HI.X.SX32 R17, R20, R70, 0x1, P2 ;  /* 0x0000004614117211 */ /* 0x000fe200010f0eff */
[----:B------:R-:W-:Y:S01]  /*1320*/  IMAD R71, R13, 0x11, RZ ;  /* 0x000000110d477824 */ /* 0x000fe200078e02ff */
[----:B------:R-:W-:Y:S01]  /*1330*/  LEA R20, P1, R23, R68, 0x1 ;  /* 0x0000004417147211 */ /* 0x000fe200078208ff */
[C---:B------:R-:W-:Y:S01]  /*1340*/  IMAD R81, R13.reuse, 0x9, RZ ;  /* 0x000000090d517824 */ /* 0x040fe200078e02ff */
[C---:B------:R-:W-:Y:S01]  /*1350*/  LEA R9, R62.reuse, R7, 0x2 ;  /* 0x000000073e097211 */ /* 0x040fe200078e10ff */
[----:B------:R-:W-:Y:S01]  /*1360*/  IMAD R85, R13, 0xb, RZ ;  /* 0x0000000b0d557824 */ /* 0x000fe200078e02ff */
[----:B------:R-:W-:Y:S01]  /*1370*/  LEA.HI.X.SX32 R19, R21, R70, 0x1, P3 ;  /* 0x0000004615137211 */ /* 0x000fe200018f0eff */
[----:B------:R-:W-:Y:S01]  /*1380*/  IMAD R87, R13, 0xc, RZ ;  /* 0x0000000c0d577824 */ /* 0x000fe200078e02ff */
[-C--:B------:R-:W-:Y:S01]  /*1390*/  LEA R22, P2, R25, R68.reuse, 0x1 ;  /* 0x0000004419167211 */ /* 0x080fe200078408ff */
[----:B------:R-:W-:Y:S01]  /*13a0*/  IMAD R12, R62, 0x4, R9 ;  /* 0x000000043e0c7824 */ /* 0x000fe200078e0209 */
[----:B------:R-:W-:Y:S01]  /*13b0*/  LEA R24, P3, R26, R68, 0x1 ;  /* 0x000000441a187211 */ /* 0x000fe200078608ff */
[----:B------:R-:W-:Y:S01]  /*13c0*/  IMAD R187, R13, 0x2a, RZ ;  /* 0x0000002a0dbb7824 */ /* 0x000fe200078e02ff */
[-C--:B------:R-:W-:Y:S01]  /*13d0*/  LEA.HI.X.SX32 R21, R23, R70.reuse, 0x1, P1 ;  /* 0x0000004617157211 */ /* 0x080fe200008f0eff */
[----:B------:R-:W-:Y:S01]  /*13e0*/  IMAD R10, R62, 0x4, R12 ;  /* 0x000000043e0a7824 */ /* 0x000fe200078e020c */
[-C--:B------:R-:W-:Y:S01]  /*13f0*/  LEA.HI.X.SX32 R23, R25, R70.reuse, 0x1, P2 ;  /* 0x0000004619177211 */ /* 0x080fe200010f0eff */
[----:B------:R-:W-:Y:S01]  /*1400*/  IMAD R179, R13, 0x2c, RZ ;  /* 0x0000002c0db37824 */ /* 0x000fe200078e02ff */
[----:B------:R-:W-:Y:S01]  /*1410*/  LEA.HI.X.SX32 R25, R26, R70, 0x1, P3 ;  /* 0x000000461a197211 */ /* 0x000fe200018f0eff */
[C---:B------:R-:W-:Y:S01]  /*1420*/  IMAD R14, R62.reuse, 0x4, R10 ;  /* 0x000000043e0e7824 */ /* 0x040fe200078e020a */
[-C--:B------:R-:W-:Y:S01]  /*1430*/  LEA R30, P3, R7, R68.reuse, 0x1 ;  /* 0x00000044071e7211 */ /* 0x080fe200078608ff */
[----:B------:R-:W-:Y:S01]  /*1440*/  IMAD R113, R13, 0x1a, RZ ;  /* 0x0000001a0d717824 */ /* 0x000fe200078e02ff */
[----:B------:R-:W-:Y:S01]  /*1450*/  LEA R26, P1, R27, R68, 0x1 ;  /* 0x000000441b1a7211 */ /* 0x000fe200078208ff */
[C---:B------:R-:W-:Y:S01]  /*1460*/  IMAD R137, R13.reuse, 0x28, RZ ;  /* 0x000000280d897824 */ /* 0x040fe200078e02ff */
[C---:B------:R-:W-:Y:S01]  /*1470*/  LEA R15, R62.reuse, R14, 0x2 ;  /* 0x0000000e3e0f7211 */ /* 0x040fe200078e10ff */
[----:B------:R-:W-:Y:S01]  /*1480*/  IMAD R103, R13, 0x15, RZ ;  /* 0x000000150d677824 */ /* 0x000fe200078e02ff */
[-C--:B------:R-:W-:Y:S01]  /*1490*/  LEA.HI.X.SX32 R31, R7, R70.reuse, 0x1, P3 ;  /* 0x00000046071f7211 */ /* 0x080fe200018f0eff */
[----:B------:R-:W-:Y:S01]  /*14a0*/  IMAD R89, R13, 0xd, RZ ;  /* 0x0000000d0d597824 */ /* 0x000fe200078e02ff */
[----:B------:R-:W-:Y:S01]  /*14b0*/  LEA.HI.X.SX32 R27, R27, R70, 0x1, P1 ;  /* 0x000000461b1b7211 */ /* 0x000fe200008f0eff */
[C---:B------:R-:W-:Y:S01]  /*14c0*/  IMAD R43, R62.reuse, 0x4, R15 ;  /* 0x000000043e2b7824 */ /* 0x040fe200078e020f */
[-C--:B------:R-:W-:Y:S01]  /*14d0*/  LEA R32, P1, R9, R68.reuse, 0x1 ;  /* 0x0000004409207211 */ /* 0x080fe200078208ff */
        /* <DEDUP_REMOVED lines=8> */
[C---:B------:R-:W-:Y:S01]  /*1560*/  IMAD R169, R13.reuse, 0x36, RZ ;  /* 0x000000360da97824 */ /* 0x040fe200078e02ff */
[----:B------:R-:W-:Y:S01]  /*1570*/  LEA.HI.X.SX32 R37, R10, R70, 0x1, P3 ;  /* 0x000000460a257211 */ /* 0x000fe200018f0eff */
[C---:B------:R-:W-:Y:S01]  /*1580*/  IMAD R91, R13.reuse, 0xe, RZ ;  /* 0x0000000e0d5b7824 */ /* 0x040fe200078e02ff */
[----:B------:R-:W-:Y:S01]  /*1590*/  LEA R7, R62, R47, 0x2 ;  /* 0x0000002f3e077211 */ /* 0x000fe200078e10ff */
[C---:B------:R-:W-:Y:S01]  /*15a0*/  IMAD R173, R13.reuse, 0x32, RZ ;  /* 0x000000320dad7824 */ /* 0x040fe200078e02ff */
[-C--:B------:R-:W-:Y:S01]  /*15b0*/  LEA R34, P2, R12, R68.reuse, 0x1 ;  /* 0x000000440c227211 */ /* 0x080fe200078408ff */
[----:B------:R-:W-:Y:S01]  /*15c0*/  IMAD R115, R13, 0x1b, RZ ;  /* 0x0000001b0d737824 */ /* 0x000fe200078e02ff */
[----:B------:R-:W-:Y:S01]  /*15d0*/  LEA R42, P3, R43, R68, 0x1 ;  /* 0x000000442b2a7211 */ /* 0x000fe200078608ff */
[----:B------:R-:W-:Y:S01]  /*15e0*/  IMAD R51, R62, 0x4, R7 ;  /* 0x000000043e337824 */ /* 0x000fe200078e0207 */
        /* <DEDUP_REMOVED lines=15> */
[----:B------:R-:W-:Y:S01]  /*16e0*/  IMAD.SHL.U32 R73, R13, 0x2, RZ ;  /* 0x000000020d497824 */ /* 0x000fe200078e00ff */
[----:B------:R-:W-:Y:S01]  /*16f0*/  LEA R46, P2, R47, R68, 0x1 ;  /* 0x000000442f2e7211 */ /* 0x000fe200078408ff */
[C---:B------:R-:W-:Y:S01]  /*1700*/  IMAD R14, R62.reuse, 0x4, R12 ;  /* 0x000000043e0e7824 */ /* 0x040fe200078e020c */
        /* <DEDUP_REMOVED lines=11> */
[C---:B------:R-:W-:Y:S01]  /*17c0*/  IMAD R161, R13.reuse, 0x3c, RZ ;  /* 0x0000003c0da17824 */ /* 0x040fe200078e02ff */
[----:B------:R-:W-:Y:S01]  /*17d0*/  LEA R9, R62, R15, 0x2 ;  /* 0x0000000f3e097211 */ /* 0x000fe200078e10ff */
[----:B------:R-:W-:Y:S01]  /*17e0*/  IMAD R159, R13, 0x3e, RZ ;  /* 0x0000003e0d9f7824 */ /* 0x000fe200078e02ff */
[----:B------:R-:W-:Y:S01]  /*17f0*/  LEA.HI.X.SX32 R45, R45, R70, 0x1, P1 ;  /* 0x000000462d2d7211 */ /* 0x000fe200008f0eff */
[----:B------:R-:W-:Y:S01]  /*1800*/  IMAD.SHL.U32 R79, R13, 0x8, RZ ;  /* 0x000000080d4f7824 */ /* 0x000fe200078e00ff */
[----:B------:R-:W-:Y:S01]  /*1810*/  LEA R50, P1, R51, R68, 0x1 ;  /* 0x0000004433327211 */ /* 0x000fe200078208ff */
[----:B------:R-:W-:Y:S01]  /*1820*/  IMAD.SHL.U32 R95, R13, 0x10, RZ ;  /* 0x000000100d5f7824 */ /* 0x000fe200078e00ff */
[----:B------:R-:W-:Y:S01]  /*1830*/  LEA.HI.X.SX32 R55, R10, R70, 0x1, P3 ;  /* 0x000000460a377211 */ /* 0x000fe200018f0eff */
[----:B------:R-:W-:Y:S01]  /*1840*/  IMAD R10, R62, 0x4, R9 ;  /* 0x000000043e0a7824 */ /* 0x000fe200078e0209 */
[----:B------:R-:W-:Y:S01]  /*1850*/  LEA R60, P3, R7, R68, 0x1 ;  /* 0x00000044073c7211 */ /* 0x000fe200078608ff */
[----:B------:R-:W-:Y:S01]  /*1860*/  IMAD R129, R13, 0x1f, RZ ;  /* 0x0000001f0d817824 */ /* 0x000fe200078e02ff */
[----:B------:R-:W-:-:S02]  /*1870*/  LEA.HI.X.SX32 R51, R51, R70, 0x1, P1 ;  /* 0x0000004633337211 */ /* 0x000fc400008f0eff */
[-C--:B------:R-:W-:Y:S02]  /*1880*/  LEA R56, P1, R12, R68.reuse, 0x1 ;  /* 0x000000440c387211 */ /* 0x080fe400078208ff */
[----:B------:R-:W-:Y:S02]  /*1890*/  LEA R58, P2, R14, R68, 0x1 ;  /* 0x000000440e3a7211 */ /* 0x000fe400078408ff */
[-C--:B------:R-:W-:Y:S01]  /*18a0*/  LEA.HI.X.SX32 R61, R7, R70.reuse, 0x1, P3 ;  /* 0x00000046073d7211 */ /* 0x080fe200018f0eff */
[----:B------:R-:W-:Y:S01]  /*18b0*/  IMAD R7, R62, 0x4, R10 ;  /* 0x000000043e077824 */ /* 0x000fe200078e020a */
[-C--:B------:R-:W-:Y:S02]  /*18c0*/  LEA.HI.X.SX32 R57, R12, R70.reuse, 0x1, P1 ;  /* 0x000000460c397211 */ /* 0x080fe400008f0eff */
[----:B------:R-:W-:Y:S01]  /*18d0*/  LEA.HI.X.SX32 R59, R14, R70, 0x1, P2 ;  /* 0x000000460e3b7211 */ /* 0x000fe200010f0eff */
[----:B------:R-:W-:Y:S01]  /*18e0*/  IMAD.MOV.U32 R14, RZ, RZ, 0x3f800000 ;  /* 0x3f800000ff0e7424 */ /* 0x000fe200078e00ff */
[----:B------:R-:W-:-:S02]  /*18f0*/  LEA R62, P1, R15, R68, 0x1 ;  /* 0x000000440f3e7211 */ /* 0x000fc400078208ff */
[-C--:B------:R-:W-:Y:S02]  /*1900*/  LEA R64, P2, R9, R68.reuse, 0x1 ;  /* 0x0000004409407211 */ /* 0x080fe400078408ff */
[-C--:B------:R-:W-:Y:S02]  /*1910*/  LEA R66, P3, R10, R68.reuse, 0x1 ;  /* 0x000000440a427211 */ /* 0x080fe400078608ff */
[----:B------:R-:W-:Y:S02]  /*1920*/  LEA R68, P4, R7, R68, 0x1 ;  /* 0x0000004407447211 */ /* 0x000fe400078808ff */
[----:B------:R-:W-:Y:S02]  /*1930*/  LEA.HI.X.SX32 R133, R97, R219, 0x1, P5 ;  /* 0x000000db61857211 */ /* 0x000fe400028f0eff */
[----:B------:R-:W-:Y:S01]  /*1940*/  LEA.HI.X.SX32 R69, R7, R70, 0x1, P4 ;  /* 0x0000004607457211 */ /* 0x000fe200020f0eff */
[----:B------:R-:W-:Y:S01]  /*1950*/  IMAD R7, R13, 0x3, RZ ;  /* 0x000000030d077824 */ /* 0x000fe200078e02ff */
[----:B------:R-:W-:-:S02]  /*1960*/  IADD3 R134, P4, R135, R218, RZ ;  /* 0x000000da87867210 */ /* 0x000fc40007f9e0ff */
[-C--:B------:R-:W-:Y:S02]  /*1970*/  IADD3 R198, P5, R101, R218.reuse, RZ ;  /* 0x000000da65c67210 */ /* 0x080fe40007fbe0ff */
[----:B------:R-:W-:Y:S02]  /*1980*/  LEA.HI.X.SX32 R135, R99, R219, 0x1, P4 ;  /* 0x000000db63877211 */ /* 0x000fe400020f0eff */
[----:B------:R-:W-:Y:S02]  /*1990*/  IADD3 R176, P4, R177, R218, RZ ;  /* 0x000000dab1b07210 */ /* 0x000fe40007f9e0ff */
[-C--:B------:R-:W-:Y:S01]  /*19a0*/  LEA.HI.X.SX32 R63, R15, R70.reuse, 0x1, P1 ;  /* 0x000000460f3f7211 */ /* 0x080fe200008f0eff */
[----:B------:R-:W-:Y:S01]  /*19b0*/  IMAD R15, R13, 0x6, RZ ;  /* 0x000000060d0f7824 */ /* 0x000fe200078e02ff */
[-C--:B------:R-:W-:Y:S01]  /*19c0*/  LEA.HI.X.SX32 R65, R9, R70.reuse, 0x1, P2 ;  /* 0x0000004609417211 */ /* 0x080fe200010f0eff */
[----:B------:R-:W-:Y:S01]  /*19d0*/  IMAD R9, R13, 0x5, RZ ;  /* 0x000000050d097824 */ /* 0x000fe200078e02ff */
[----:B------:R-:W-:-:S02]  /*19e0*/  LEA.HI.X.SX32 R67, R10, R70, 0x1, P3 ;  /* 0x000000460a437211 */ /* 0x000fc400018f0eff */
[-C--:B------:R-:W-:Y:S02]  /*19f0*/  LEA.HI.X.SX32 R199, R83, R219.reuse, 0x1, P5 ;  /* 0x000000db53c77211 */ /* 0x080fe400028f0eff */
[----:B------:R-:W-:Y:S02]  /*1a00*/  LEA.HI.X.SX32 R177, R107, R219, 0x1, P4 ;  /* 0x000000db6bb17211 */ /* 0x000fe400020f0eff */
[----:B------:R-:W-:Y:S02]  /*1a10*/  CS2R R106, SRZ ;  /* 0x00000000006a7805 */ /* 0x000fe4000001ff00 */
[-C--:B------:R-:W-:Y:S02]  /*1a20*/  IADD3 R70, P6, R123, R218.reuse, RZ ;  /* 0x000000da7b467210 */ /* 0x080fe40007fde0ff */
[----:B------:R-:W-:Y:S02]  /*1a30*/  CS2R R122, SRZ ;  /* 0x00000000007a7805 */ /* 0x000fe4000001ff00 */
[----:B------:R-:W-:-:S02]  /*1a40*/  IADD3 R200, P3, R97, R218, RZ ;  /* 0x000000da61c87210 */ /* 0x000fc40007f7e0ff */
[-C--:B------:R-:W-:Y:S02]  /*1a50*/  IADD3 R196, P5, R105, R218.reuse, RZ ;  /* 0x000000da69c47210 */ /* 0x080fe40007fbe0ff */
[----:B------:R-:W-:Y:S02]  /*1a60*/  IADD3 R194, P4, R109, R218, RZ ;  /* 0x000000da6dc27210 */ /* 0x000fe40007f9e0ff */
[-C--:B------:R-:W-:Y:S02]  /*1a70*/  LEA.HI.X.SX32 R71, R71, R219.reuse, 0x1, P6 ;  /* 0x000000db47477211 */ /* 0x080fe400030f0eff */
[-C--:B------:R-:W-:Y:S02]  /*1a80*/  LEA.HI.X.SX32 R201, R81, R219.reuse, 0x1, P3 ;  /* 0x000000db51c97211 */ /* 0x080fe400018f0eff */
[-C--:B------:R-:W-:Y:S02]  /*1a90*/  LEA.HI.X.SX32 R197, R85, R219.reuse, 0x1, P5 ;  /* 0x000000db55c57211 */ /* 0x080fe400028f0eff */
[----:B------:R-:W-:-:S02]  /*1aa0*/  LEA.HI.X.SX32 R195, R87, R219, 0x1, P4 ;  /* 0x000000db57c37211 */ /* 0x000fc400020f0eff */
[-C--:B------:R-:W-:Y:S02]  /*1ab0*/  IADD3 R186, P2, R187, R218.reuse, RZ ;  /* 0x000000dabbba7210 */ /* 0x080fe40007f5e0ff */
[-C--:B------:R-:W-:Y:S02]  /*1ac0*/  IADD3 R178, P6, R179, R218.reuse, RZ ;  /* 0x000000dab3b27210 */ /* 0x080fe40007fde0ff */
[-C--:B------:R-:W-:Y:S02]  /*1ad0*/  IADD3 R208, P3, R83, R218.reuse, RZ ;  /* 0x000000da53d07210 */ /* 0x080fe40007f7e0ff */
[-C--:B------:R-:W-:Y:S02]  /*1ae0*/  IADD3 R212, P5, R15, R218.reuse, RZ ;  /* 0x000000da0fd47210 */ /* 0x080fe40007fbe0ff */
[-C--:B------:R-:W-:Y:S02]  /*1af0*/  IADD3 R192, P4, R113, R218.reuse, RZ ;  /* 0x000000da71c07210 */ /* 0x080fe40007f9e0ff */
[----:B------:R-:W-:-:S02]  /*1b00*/  IADD3 R136, P1, R137, R218, RZ ;  /* 0x000000da89887210 */ /* 0x000fc40007f3e0ff */
[-C--:B------:R-:W-:Y:S01]  /*1b10*/  LEA.HI.X.SX32 R209, R9, R219.reuse, 0x1, P3 ;  /* 0x000000db09d17211 */ /* 0x080fe200018f0eff */
[----:B------:R-:W-:Y:S01]  /*1b20*/  IMAD.MOV.U32 R9, RZ, RZ, 0x3f800000 ;  /* 0x3f800000ff097424 */ /* 0x000fe200078e00ff */
[-C--:B------:R-:W-:Y:S02]  /*1b30*/  LEA.HI.X.SX32 R187, R103, R219.reuse, 0x1, P2 ;  /* 0x000000db67bb7211 */ /* 0x080fe400010f0eff */
[----:B------:R-:W-:Y:S02]  /*1b40*/  CS2R R102, SRZ ;  /* 0x0000000000667805 */ /* 0x000fe4000001ff00 */
[-C--:B------:R-:W-:Y:S02]  /*1b50*/  LEA.HI.X.SX32 R179, R105, R219.reuse, 0x1, P6 ;  /* 0x000000db69b37211 */ /* 0x080fe400030f0eff */
[----:B------:R-:W-:Y:S02]  /*1b60*/  CS2R R104, SRZ ;  /* 0x0000000000687805 */ /* 0x000fe4000001ff00 */
[-C--:B------:R-:W-:Y:S01]  /*1b70*/  LEA.HI.X.SX32 R213, R7, R219.reuse, 0x1, P5 ;  /* 0x000000db07d57211 */ /* 0x080fe200028f0eff */
[----:B------:R-:W-:Y:S01]  /*1b80*/  IMAD.MOV.U32 R7, RZ, RZ, 0x3f800000 ;  /* 0x3f800000ff077424 */ /* 0x000fe200078e00ff */
[----:B------:R-:W-:-:S02]  /*1b90*/  LEA.HI.X.SX32 R193, R89, R219, 0x1, P4 ;  /* 0x000000db59c17211 */ /* 0x000fc400020f0eff */
[----:B------:R-:W-:Y:S02]  /*1ba0*/  CS2R R88, SRZ ;  /* 0x0000000000587805 */ /* 0x000fe4000001ff00 */
[-C--:B------:R-:W-:Y:S02]  /*1bb0*/  IADD3 R174, P3, R175, R218.reuse, RZ ;  /* 0x000000daafae7210 */ /* 0x080fe40007f7e0ff */
[-C--:B------:R-:W-:Y:S02]  /*1bc0*/  IADD3 R170, P2, R171, R218.reuse, RZ ;  /* 0x000000daabaa7210 */ /* 0x080fe40007f5e0ff */
[-C--:B------:R-:W-:Y:S02]  /*1bd0*/  IADD3 R206, P6, R87, R218.reuse, RZ ;  /* 0x000000da57ce7210 */ /* 0x080fe40007fde0ff */
[-C--:B------:R-:W-:Y:S02]  /*1be0*/  IADD3 R168, P5, R169, R218.reuse, RZ ;  /* 0x000000daa9a87210 */ /* 0x080fe40007fbe0ff */
[----:B------:R-:W-:-:S02]  /*1bf0*/  IADD3 R204, P4, R91, R218, RZ ;  /* 0x000000da5bcc7210 */ /* 0x000fc40007f9e0ff */
[-C--:B------:R-:W-:Y:S02]  /*1c00*/  LEA.HI.X.SX32 R137, R101, R219.reuse, 0x1, P1 ;  /* 0x000000db65897211 */ /* 0x080fe400008f0eff */
[----:B------:R-:W-:Y:S02]  /*1c10*/  CS2R R100, SRZ ;  /* 0x0000000000647805 */ /* 0x000fe4000001ff00 */
[----:B------:R-:W-:Y:S02]  /*1c20*/  IADD3 R172, P1, R173, R218, RZ ;  /* 0x000000daadac7210 */ /* 0x000fe40007f3e0ff */
[-C--:B------:R-:W-:Y:S01]  /*1c30*/  LEA.HI.X.SX32 R207, R15, R219.reuse, 0x1, P6 ;  /* 0x000000db0fcf7211 */ /* 0x080fe200030f0eff */
[----:B------:R-:W-:Y:S01]  /*1c40*/  IMAD.MOV.U32 R15, RZ, RZ, -0x800000 ;  /* 0xff800000ff0f7424 */ /* 0x000fe200078e00ff */
[----:B------:R-:W-:Y:S02]  /*1c50*/  LEA.HI.X.SX32 R175, R109, R219, 0x1, P3 ;  /* 0x000000db6daf7211 */ /* 0x000fe400018f0eff */
[----:B------:R-:W-:-:S02]  /*1c60*/  CS2R R108, SRZ ;  /* 0x00000000006c7805 */ /* 0x000fc4000001ff00 */
[-C--:B------:R-:W-:Y:S02]  /*1c70*/  LEA.HI.X.SX32 R171, R113, R219.reuse, 0x1, P2 ;  /* 0x000000db71ab7211 */ /* 0x080fe400010f0eff */
[----:B------:R-:W-:Y:S02]  /*1c80*/  CS2R R112, SRZ ;  /* 0x0000000000707805 */ /* 0x000fe4000001ff00 */
[-C--:B------:R-:W-:Y:S02]  /*1c90*/  LEA.HI.X.SX32 R169, R115, R219.reuse, 0x1, P5 ;  /* 0x000000db73a97211 */ /* 0x080fe400028f0eff */
[----:B------:R-:W-:Y:S02]  /*1ca0*/  CS2R R114, SRZ ;  /* 0x0000000000727805 */ /* 0x000fe4000001ff00 */
[----:B------:R-:W-:Y:S02]  /*1cb0*/  LEA.HI.X.SX32 R205, R77, R219, 0x1, P4 ;  /* 0x000000db4dcd7211 */ /* 0x000fe400020f0eff */
[----:B------:R-:W-:-:S02]  /*1cc0*/  IADD3 R166, P6, R167, R218, RZ ;  /* 0x000000daa7a67210 */ /* 0x000fc40007fde0ff */
[-C--:B------:R-:W-:Y:S02]  /*1cd0*/  IADD3 R162, P3, R163, R218.reuse, RZ ;  /* 0x000000daa3a27210 */ /* 0x080fe40007f7e0ff */
[-C--:B------:R-:W-:Y:S02]  /*1ce0*/  IADD3 R190, P2, R117, R218.reuse, RZ ;  /* 0x000000da75be7210 */ /* 0x080fe40007f5e0ff */
[-C--:B------:R-:W-:Y:S02]  /*1cf0*/  IADD3 R188, P5, R121, R218.reuse, RZ ;  /* 0x000000da79bc7210 */ /* 0x080fe40007fbe0ff */
[----:B------:R-:W-:Y:S02]  /*1d00*/  IADD3 R216, P4, R73, R218, RZ ;  /* 0x000000da49d87210 */ /* 0x000fe40007f9e0ff */
[----:B------:R-:W-:Y:S02]  /*1d10*/  LEA.HI.X.SX32 R173, R111, R219, 0x1, P1 ;  /* 0x000000db6fad7211 */ /* 0x000fe400008f0eff */
[----:B------:R-:W-:-:S02]  /*1d20*/  CS2R R110, SRZ ;  /* 0x00000000006e7805 */ /* 0x000fc4000001ff00 */
[----:B------:R-:W-:Y:S02]  /*1d30*/  IADD3 R160, P1, R161, R218, RZ ;  /* 0x000000daa1a07210 */ /* 0x000fe40007f3e0ff */
[-C--:B------:R-:W-:Y:S02]  /*1d40*/  LEA.HI.X.SX32 R191, R91, R219.reuse, 0x1, P2 ;  /* 0x000000db5bbf7211 */ /* 0x080fe400010f0eff */
[----:B------:R-:W-:Y:S02]  /*1d50*/  CS2R R90, SRZ ;  /* 0x00000000005a7805 */ /* 0x000fe4000001ff00 */
[-C--:B------:R-:W-:Y:S02]  /*1d60*/  LEA.HI.X.SX32 R167, R117, R219.reuse, 0x1, P6 ;  /* 0x000000db75a77211 */ /* 0x080fe400030f0eff */
[----:B------:R-:W-:Y:S02]  /*1d70*/  CS2R R116, SRZ ;  /* 0x0000000000747805 */ /* 0x000fe4000001ff00 */
[----:B------:R-:W-:-:S02]  /*1d80*/  LEA.HI.X.SX32 R163, R119, R219, 0x1, P3 ;  /* 0x000000db77a37211 */ /* 0x000fc400018f0eff */
[----:B------:R-:W-:Y:S02]  /*1d90*/  CS2R R118, SRZ ;  /* 0x0000000000767805 */ /* 0x000fe4000001ff00 */
[-C--:B------:R-:W-:Y:S02]  /*1da0*/  LEA.HI.X.SX32 R189, R93, R219.reuse, 0x1, P5 ;  /* 0x000000db5dbd7211 */ /* 0x080fe400028f0eff */
[C---:B------:R-:W-:Y:S02]  /*1db0*/  LEA.HI.X.SX32 R217, R13.reuse, R219, 0x1, P4 ;  /* 0x000000db0dd97211 */ /* 0x040fe400020f0eff */
[CC--:B------:R-:W-:Y:S02]  /*1dc0*/  LEA R214, P2, R13.reuse, R218.reuse, 0x2 ;  /* 0x000000da0dd67211 */ /* 0x0c0fe400078410ff */
[CC--:B------:R-:W-:Y:S02]  /*1dd0*/  LEA R210, P6, R13.reuse, R218.reuse, 0x3 ;  /* 0x000000da0dd27211 */ /* 0x0c0fe400078c18ff */
[----:B------:R-:W-:-:S02]  /*1de0*/  LEA R202, P3, R13, R218, 0x4 ;  /* 0x000000da0dca7211 */ /* 0x000fc400078620ff */
[-C--:B------:R-:W-:Y:S02]  /*1df0*/  LEA R138, P5, R13, R218.reuse, 0x5 ;  /* 0x000000da0d8a7211 */ /* 0x080fe400078a28ff */
[----:B------:R-:W-:Y:S02]  /*1e00*/  CS2R R12, SRZ ;  /* 0x00000000000c7805 */ /* 0x000fe4000001ff00 */
[----:B------:R-:W-:Y:S02]  /*1e10*/  IADD3 R158, P4, R159, R218, RZ ;  /* 0x000000da9f9e7210 */ /* 0x000fe40007f9e0ff */
[----:B------:R-:W-:Y:S02]  /*1e20*/  LEA.HI.X.SX32 R161, R121, R219, 0x1, P1 ;  /* 0x000000db79a17211 */ /* 0x000fe400008f0eff */
[----:B------:R-:W-:Y:S02]  /*1e30*/  CS2R R120, SRZ ;  /* 0x0000000000787805 */ /* 0x000fe4000001ff00 */
[----:B------:R-:W-:-:S02]  /*1e40*/  LOP3.LUT P1, RZ, R0, 0x3, RZ, 0xc0, !PT ;  /* 0x0000000300ff7812 */ /* 0x000fc4000782c0ff */
[----:B------:R-:W-:Y:S02]  /*1e50*/  MOV R10, 0x3f800000 ;  /* 0x3f800000000a7802 */ /* 0x000fe40000000f00 */
[-C--:B------:R-:W-:Y:S02]  /*1e60*/  LEA.HI.X.SX32 R215, R73, R219.reuse, 0x1, P2 ;  /* 0x000000db49d77211 */ /* 0x080fe400010f0eff */
[-C--:B------:R-:W-:Y:S02]  /*1e70*/  LEA.HI.X.SX32 R211, R75, R219.reuse, 0x1, P6 ;  /* 0x000000db4bd37211 */ /* 0x080fe400030f0eff */
[-C--:B------:R-:W-:Y:S02]  /*1e80*/  LEA.HI.X.SX32 R203, R79, R219.reuse, 0x1, P3 ;  /* 0x000000db4fcb7211 */ /* 0x080fe400018f0eff */
[-C--:B------:R-:W-:Y:S02]  /*1e90*/  LEA.HI.X.SX32 R139, R95, R219.reuse, 0x1, P5 ;  /* 0x000000db5f8b7211 */ /* 0x080fe400028f0eff */
[----:B------:R-:W-:-:S07]  /*1ea0*/  LEA.HI.X.SX32 R159, R129, R219, 0x1, P4 ;  /* 0x000000db819f7211 */ /* 0x000fce00020f0eff */
.L_x_1:
[----:B------:R-:W-:-:S04]  /*1eb0*/  IMAD.WIDE R80, R12, 0x2, R216 ;  /* 0x000000020c507825 */ /* 0x000fc800078e02d8 */
[C---:B------:R-:W-:Y:S01]  /*1ec0*/  IMAD.WIDE R78, R12.reuse, 0x2, R218 ;  /* 0x000000020c4e7825 */ /* 0x040fe200078e02da */
[----:B------:R0:W2:Y:S03]  /*1ed0*/  LDG.E.U16 R73, desc[UR10][R80.64] ;  /* 0x0000000a50497981 */ /* 0x0000a6000c1e1500 */
[C---:B------:R-:W-:Y:S01]  /*1ee0*/  IMAD.WIDE R92, R12.reuse, 0x2, R208 ;  /* 0x000000020c5c7825 */ /* 0x040fe200078e02d0 */
[----:B------:R-:W3:Y:S03]  /*1ef0*/  LDG.E.U16 R72, desc[UR10][R78.64] ;  /* 0x0000000a4e487981 */ /* 0x000ee6000c1e1500 */
[C---:B------:R-:W-:Y:S01]  /*1f00*/  IMAD.WIDE R94, R12.reuse, 0x2, R206 ;  /* 0x000000020c5e7825 */ /* 0x040fe200078e02ce */
[----:B------:R1:W4:Y:S03]  /*1f10*/  LDG.E.U16 R77, desc[UR10][R92.64] ;  /* 0x0000000a5c4d7981 */ /* 0x000326000c1e1500 */
[C---:B0-----:R-:W-:Y:S01]  /*1f20*/  IMAD.WIDE R80, R12.reuse, 0x2, R202 ;  /* 0x000000020c507825 */ /* 0x041fe200078e02ca */
[----:B------:R0:W5:Y:S03]  /*1f30*/  LDG.E.U16 R78, desc[UR10][R94.64] ;  /* 0x0000000a5e4e7981 */ /* 0x000166000c1e1500 */
[C---:B------:R-:W-:Y:S01]  /*1f40*/  IMAD.WIDE R86, R12.reuse, 0x2, R210 ;  /* 0x000000020c567825 */ /* 0x040fe200078e02d2 */
[----:B------:R0:W2:Y:S03]  /*1f50*/  LDG.E.U16 R79, desc[UR10][R80.64] ;  /* 0x0000000a504f7981 */ /* 0x0000a6000c1e1500 */
[C---:B------:R-:W-:Y:S01]  /*1f60*/  IMAD.WIDE R84, R12.reuse, 0x2, R212 ;  /* 0x000000020c547825 */ /* 0x040fe200078e02d4 */
[----:B------:R0:W4:Y:S03]  /*1f70*/  LDG.E.U16 R76, desc[UR10][R86.64] ;  /* 0x0000000a564c7981 */ /* 0x000126000c1e1500 */
[C---:B------:R-:W-:Y:S01]  /*1f80*/  IMAD.WIDE R82, R12.reuse, 0x2, R214 ;  /* 0x000000020c527825 */ /* 0x040fe200078e02d6 */
[----:B------:R0:W5:Y:S03]  /*1f90*/  LDG.E.U16 R75, desc[UR10][R84.64] ;  /* 0x0000000a544b7981 */ /* 0x000166000c1e1500 */
[C---:B------:R-:W-:Y:S01]  /*1fa0*/  IMAD.WIDE R98, R12.reuse, 0x2, R198 ;  /* 0x000000020c627825 */ /* 0x040fe200078e02c6 */
[----:B------:R0:W4:Y:S03]  /*1fb0*/  LDG.E.U16 R74, desc[UR10][R82.64] ;  /* 0x0000000a524a7981 */ /* 0x000126000c1e1500 */
[C---:B------:R-:W-:Y:S01]  /*1fc0*/  IMAD.WIDE R182, R12.reuse, 0x2, R194 ;  /* 0x000000020cb67825 */ /* 0x040fe200078e02c2 */
[----:B------:R0:W5:Y:S03]  /*1fd0*/  LDG.E.U16 R129, desc[UR10][R98.64] ;  /* 0x0000000a62817981 */ /* 0x000166000c1e1500 */
[C---:B-1----:R-:W-:Y:S01]  /*1fe0*/  IMAD.WIDE R92, R12.reuse, 0x2, R174 ;  /* 0x000000020c5c7825 */ /* 0x042fe200078e02ae */
[----:B------:R-:W5:Y:S03]  /*1ff0*/  LDG.E.U16 R141, desc[UR10][R182.64] ;  /* 0x0000000ab68d7981 */ /* 0x000f66000c1e1500 */
[C---:B0-----:R-:W-:Y:S01]  /*2000*/  IMAD.WIDE R94, R12.reuse, 0x2, R138 ;  /* 0x000000020c5e7825 */ /* 0x041fe200078e028a */
[----:B------:R-:W4:Y:S03]  /*2010*/  LDG.E.U16 R165, desc[UR10][R92.64] ;  /* 0x0000000a5ca57981 */ /* 0x000f26000c1e1500 */
[C---:B------:R-:W-:Y:S01]  /*2020*/  IMAD.WIDE R222, R12.reuse, 0x2, R70 ;  /* 0x000000020cde7825 */ /* 0x040fe200078e0246 */
[----:B------:R0:W5:Y:S03]  /*2030*/  LDG.E.U16 R181, desc[UR10][R94.64] ;  /* 0x0000000a5eb57981 */ /* 0x000166000c1e1500 */
[----:B------:R-:W-:-:S02]  /*2040*/  IMAD.WIDE R96, R12, 0x2, R200 ;  /* 0x000000020c607825 */ /* 0x000fc400078e02c8 */
[----:B------:R-:W5:Y:S02]  /*2050*/  LDG.E.U16 R222, desc[UR10][R222.64] ;  /* 0x0000000adede7981 */ /* 0x000f64000c1e1500 */
[C---:B------:R-:W-:Y:S02]  /*2060*/  IMAD.WIDE R80, R12.reuse, 0x2, R172 ;  /* 0x000000020c507825 */ /* 0x040fe400078e02ac */
[----:B------:R1:W5:Y:S02]  /*2070*/  LDG.E.U16 R128, desc[UR10][R96.64] ;  /* 0x0000000a60807981 */ /* 0x000364000c1e1500 */
[C---:B------:R-:W-:Y:S02]  /*2080*/  IMAD.WIDE R224, R12.reuse, 0x2, R132 ;  /* 0x000000020ce07825 */ /* 0x040fe400078e0284 */
[----:B------:R-:W5:Y:S02]  /*2090*/  LDG.E.U16 R182, desc[UR10][R80.64] ;  /* 0x0000000a50b67981 */ /* 0x000f64000c1e1500 */
[----:B------:R-:W-:-:S02]  /*20a0*/  IMAD.WIDE R86, R12, 0x2, R186 ;  /* 0x000000020c567825 */ /* 0x000fc400078e02ba */
[----:B------:R-:W5:Y:S02]  /*20b0*/  LDG.E.U16 R224, desc[UR10][R224.64] ;  /* 0x0000000ae0e07981 */ /* 0x000f64000c1e1500 */
[C---:B------:R-:W-:Y:S02]  /*20c0*/  IMAD.WIDE R184, R12.reuse, 0x2, R170 ;  /* 0x000000020cb87825 */ /* 0x040fe400078e02aa */
[----:B------:R1:W5:Y:S02]  /*20d0*/  LDG.E.U16 R147, desc[UR10][R86.64] ;  /* 0x0000000a56937981 */ /* 0x000364000c1e1500 */
[C---:B------:R-:W-:Y:S02]  /*20e0*/  IMAD.WIDE R130, R12.reuse, 0x2, R196 ;  /* 0x000000020c827825 */ /* 0x040fe400078e02c4 */
[----:B------:R-:W5:Y:S02]  /*20f0*/  LDG.E.U16 R183, desc[UR10][R184.64] ;  /* 0x0000000ab8b77981 */ /* 0x000f64000c1e1500 */
[----:B------:R-:W-:-:S02]  /*2100*/  IMAD.WIDE R84, R12, 0x2, R190 ;  /* 0x000000020c547825 */ /* 0x000fc400078e02be */
[----:B------:R1:W5:Y:S02]  /*2110*/  LDG.E.U16 R140, desc[UR10][R130.64] ;  /* 0x0000000a828c7981 */ /* 0x000364000c1e1500 */
[C---:B------:R-:W-:Y:S02]  /*2120*/  IMAD.WIDE R82, R12.reuse, 0x2, R192 ;  /* 0x000000020c527825 */ /* 0x040fe400078e02c0 */
[----:B------:R1:W5:Y:S02]  /*2130*/  LDG.E.U16 R143, desc[UR10][R84.64] ;  /* 0x0000000a548f7981 */ /* 0x000364000c1e1500 */
[C---:B------:R-:W-:Y:S02]  /*2140*/  IMAD.WIDE R226, R12.reuse, 0x2, R134 ;  /* 0x000000020ce27825 */ /* 0x040fe400078e0286 */
[----:B------:R1:W5:Y:S02]  /*2150*/  LDG.E.U16 R142, desc[UR10][R82.64] ;  /* 0x0000000a528e7981 */ /* 0x000364000c1e1500 */
[----:B------:R-:W-:-:S02]  /*2160*/  IMAD.WIDE R220, R12, 0x2, R168 ;  /* 0x000000020cdc7825 */ /* 0x000fc400078e02a8 */
[----:B------:R-:W5:Y:S02]  /*2170*/  LDG.E.U16 R226, desc[UR10][R226.64] ;  /* 0x0000000ae2e27981 */ /* 0x000f64000c1e1500 */
[C---:B------:R-:W-:Y:S02]  /*2180*/  IMAD.WIDE R98, R12.reuse, 0x2, R166 ;  /* 0x000000020c627825 */ /* 0x040fe400078e02a6 */
[----:B------:R-:W5:Y:S02]  /*2190*/  LDG.E.U16 R220, desc[UR10][R220.64] ;  /* 0x0000000adcdc7981 */ /* 0x000f64000c1e1500 */
[C---:B0-----:R-:W-:Y:S02]  /*21a0*/  IMAD.WIDE R94, R12.reuse, 0x2, R136 ;  /* 0x000000020c5e7825 */ /* 0x041fe400078e0288 */
[----:B------:R-:W5:Y:S02]  /*21b0*/  LDG.E.U16 R98, desc[UR10][R98.64] ;  /* 0x0000000a62627981 */ /* 0x000f64000c1e1500 */
[----:B-1----:R-:W-:-:S02]  /*21c0*/  IMAD.WIDE R96, R12, 0x2, R162 ;  /* 0x000000020c607825 */ /* 0x002fc400078e02a2 */
[----:B------:R-:W5:Y:S02]  /*21d0*/  LDG.E.U16 R94, desc[UR10][R94.64] ;  /* 0x0000000a5e5e7981 */ /* 0x000f64000c1e1500 */
[C---:B------:R-:W-:Y:S02]  /*21e0*/  IMAD.WIDE R86, R12.reuse, 0x2, R160 ;  /* 0x000000020c567825 */ /* 0x040fe400078e02a0 */
[----:B------:R-:W5:Y:S02]  /*21f0*/  LDG.E.U16 R96, desc[UR10][R96.64] ;  /* 0x0000000a60607981 */ /* 0x000f64000c1e1500 */
[C---:B------:R-:W-:Y:S02]  /*2200*/  IMAD.WIDE R130, R12.reuse, 0x2, R178 ;  /* 0x000000020c827825 */ /* 0x040fe400078e02b2 */
[----:B------:R-:W5:Y:S02]  /*2210*/  LDG.E.U16 R86, desc[UR10][R86.64] ;  /* 0x0000000a56567981 */ /* 0x000f64000c1e1500 */
[----:B------:R-:W-:-:S02]  /*2220*/  IMAD.WIDE R84, R12, 0x2, R188 ;  /* 0x000000020c547825 */ /* 0x000fc400078e02bc */
[----:B------:R-:W5:Y:S02]  /*2230*/  LDG.E.U16 R228, desc[UR10][R130.64] ;  /* 0x0000000a82e47981 */ /* 0x000f64000c1e1500 */
[C---:B------:R-:W-:Y:S02]  /*2240*/  IMAD.WIDE R92, R12.reuse, 0x2, R204 ;  /* 0x000000020c5c7825 */ /* 0x040fe400078e02cc */
[----:B------:R-:W5:Y:S02]  /*2250*/  LDG.E.U16 R84, desc[UR10][R84.64] ;  /* 0x0000000a54547981 */ /* 0x000f64000c1e1500 */
[C---:B------:R-:W-:Y:S02]  /*2260*/  IMAD.WIDE R80, R12.reuse, 0x2, R176 ;  /* 0x000000020c507825 */ /* 0x040fe400078e02b0 */
[----:B------:R-:W5:Y:S02]  /*2270*/  LDG.E.U16 R184, desc[UR10][R92.64] ;  /* 0x0000000a5cb87981 */ /* 0x000f64000c1e1500 */
[----:B------:R-:W-:-:S02]  /*2280*/  IMAD.WIDE R82, R12, 0x2, R158 ;  /* 0x000000020c527825 */ /* 0x000fc400078e029e */
[----:B------:R0:W5:Y:S04]  /*2290*/  LDG.E.U16 R185, desc[UR10][R80.64] ;  /* 0x0000000a50b97981 */ /* 0x000168000c1e1500 */
[----:B------:R1:W5:Y:S01]  /*22a0*/  LDG.E.U16 R221, desc[UR10][R82.64] ;  /* 0x0000000a52dd7981 */ /* 0x000362000c1e1500 */
[----:B0-----:R-:W-:Y:S01]  /*22b0*/  SHF.L.U32 R80, R8, 0x1, RZ ;  /* 0x0000000108507819 */ /* 0x001fe200000006ff */
[----:B------:R-:W-:Y:S03]  /*22c0*/  BAR.SYNC.DEFER_BLOCKING 0x0 ;  /* 0x0000000000007b1d */ /* 0x000fe60000010000 */
[C---:B------:R-:W-:Y:S02]  /*22d0*/  LOP3.LUT R81, R80.reuse, 0x10, RZ, 0x3c, !PT ;  /* 0x0000001050517812 */ /* 0x040fe400078e3cff */
[----:B-1----:R-:W-:-:S02]  /*22e0*/  LOP3.LUT R82, R80, 0x20, RZ, 0x3c, !PT ;  /* 0x0000002050527812 */ /* 0x002fc400078e3cff */
[----:B------:R-:W-:Y:S02]  /*22f0*/  LOP3.LUT R83, R80, 0x30, RZ, 0x3c, !PT ;  /* 0x0000003050537812 */ /* 0x000fe400078e3cff */
[C---:B------:R-:W-:Y:S02]  /*2300*/  LOP3.LUT R97, R0.reuse, 0x60, RZ, 0xc0, !PT ;  /* 0x0000006000617812 */ /* 0x040fe400078ec0ff */
[C---:B------:R-:W-:Y:S01]  /*2310*/  LOP3.LUT R180, R0.reuse, 0x7, RZ, 0xc0, !PT ;  /* 0x0000000700b47812 */ /* 0x040fe200078ec0ff */
[----:B------:R-:W-:-:S03]  /*2320*/  IMAD.SHL.U32 R95, R0, 0x8, RZ ;  /* 0x00000008005f7824 */ /* 0x000fc600078e00ff */
[----:B------:R-:W-:Y:S01]  /*2330*/  LEA R99, R97, R180, 0x2 ;  /* 0x000000b461637211 */ /* 0x000fe200078e10ff */
[----:B------:R-:W-:Y:S02]  /*2340*/  IMAD.SHL.U32 R164, R180, 0x40, RZ ;  /* 0x00000040b4a47824 */ /* 0x000fe400078e00ff */
[----:B------:R-:W-:Y:S02]  /*2350*/  IMAD.SHL.U32 R97, R0, 0x2, RZ ;  /* 0x0000000200617824 */ /* 0x000fe400078e00ff */
[----:B------:R-:W-:Y:S01]  /*2360*/  IMAD.SHL.U32 R130, R99, 0x10, RZ ;  /* 0x0000001063827824 */ /* 0x000fe200078e00ff */
[----:B------:R-:W-:-:S04]  /*2370*/  LOP3.LUT R164, R164, 0x30, R95, 0xf8, !PT ;  /* 0x00000030a4a47812 */ /* 0x000fc800078ef85f */
[--C-:B------:R-:W-:Y:S02]  /*2380*/  LOP3.LUT R85, R130, 0x30, R97.reuse, 0x78, !PT ;  /* 0x0000003082557812 */ /* 0x100fe400078e7861 */
[----:B------:R-:W-:Y:S02]  /*2390*/  LOP3.LUT R97, R164, 0x10, R97, 0x78, !PT ;  /* 0x00000010a4617812 */ /* 0x000fe400078e7861 */
[----:B------:R-:W-:Y:S01]  /*23a0*/  LOP3.LUT R164, R0, 0x10, RZ, 0xc0, !PT ;  /* 0x0000001000a47812 */ /* 0x000fe200078ec0ff */
[----:B------:R-:W-:-:S04]  /*23b0*/  IMAD R180, R180, 0x100, R85 ;  /* 0x00000100b4b47824 */ /* 0x000fc800078e0255 */
[----:B------:R-:W-:Y:S01]  /*23c0*/  IMAD R164, R164, 0x20, R97 ;  /* 0x00000020a4a47824 */ /* 0x000fe200078e0261 */
[----:B---3--:R0:W-:Y:S02]  /*23d0*/  STS.U16 [R80+UR6+0x2000], R72 ;  /* 0x0020004850007988 */ /* 0x0081e40008000406 */
[C---:B0-----:R-:W-:Y:S02]  /*23e0*/  LOP3.LUT R72, R80.reuse, 0x50, RZ, 0x3c, !PT ;  /* 0x0000005050487812 */ /* 0x041fe400078e3cff */
[----:B--2---:R-:W-:Y:S04]  /*23f0*/  STS.U16 [R80+UR6+0x2800], R79 ;  /* 0x0028004f50007988 */ /* 0x004fe80008000406 */
[----:B----4-:R-:W-:Y:S04]  /*2400*/  STS.U16 [R80+UR6+0x3800], R165 ;  /* 0x003800a550007988 */ /* 0x010fe80008000406 */
[----:B-----5:R-:W-:Y:S04]  /*2410*/  STS.U16 [R80+UR6+0x3000], R181 ;  /* 0x003000b550007988 */ /* 0x020fe80008000406 */
[----:B------:R0:W-:Y:S04]  /*2420*/  STS.U16 [R81+UR6+0x2100], R73 ;  /* 0x0021004951007988 */ /* 0x0001e80008000406 */
[----:B------:R-:W-:Y:S04]  /*2430*/  STS.U16 [R81+UR6+0x2900], R128 ;  /* 0x0029008051007988 */ /* 0x000fe80008000406 */
[----:B------:R-:W-:Y:S01]  /*2440*/  STS.U16 [R81+UR6+0x3100], R222 ;  /* 0x003100de51007988 */ /* 0x000fe20008000406 */
[----:B0-----:R-:W-:-:S03]  /*2450*/  LOP3.LUT R73, R80, 0x40, RZ, 0x3c, !PT ;  /* 0x0000004050497812 */ /* 0x001fc600078e3cff */
[----:B------:R-:W-:Y:S04]  /*2460*/  STS.U16 [R81+UR6+0x3900], R182 ;  /* 0x003900b651007988 */ /* 0x000fe80008000406 */
[----:B------:R0:W-:Y:S04]  /*2470*/  STS.U16 [R82+UR6+0x2200], R74 ;  /* 0x0022004a52007988 */ /* 0x0001e80008000406 */
[----:B------:R-:W-:Y:S04]  /*2480*/  STS.U16 [R82+UR6+0x2a00], R129 ;  /* 0x002a008152007988 */ /* 0x000fe80008000406 */
[----:B------:R-:W-:Y:S04]  /*2490*/  STS.U16 [R82+UR6+0x3200], R224 ;  /* 0x003200e052007988 */ /* 0x000fe80008000406 */
[----:B------:R-:W-:Y:S01]  /*24a0*/  STS.U16 [R82+UR6+0x3a00], R183 ;  /* 0x003a00b752007988 */ /* 0x000fe20008000406 */
[----:B0-----:R-:W-:-:S03]  /*24b0*/  LOP3.LUT R74, R80, 0x70, RZ, 0x3c, !PT ;  /* 0x00000070504a7812 */ /* 0x001fc600078e3cff */
[----:B------:R0:W-:Y:S04]  /*24c0*/  STS.U16 [R83+UR6+0x2300], R75 ;  /* 0x0023004b53007988 */ /* 0x0001e80008000406 */
[----:B------:R-:W-:Y:S04]  /*24d0*/  STS.U16 [R83+UR6+0x2b00], R140 ;  /* 0x002b008c53007988 */ /* 0x000fe80008000406 */
[----:B------:R-:W-:Y:S01]  /*24e0*/  STS.U16 [R83+UR6+0x3300], R226 ;  /* 0x003300e253007988 */ /* 0x000fe20008000406 */
[----:B0-----:R-:W-:-:S03]  /*24f0*/  LOP3.LUT R75, R80, 0x60, RZ, 0x3c, !PT ;  /* 0x00000060504b7812 */ /* 0x001fc600078e3cff */
        /* <DEDUP_REMOVED lines=16> */
[----:B------:R-:W-:Y:S01]  /*2600*/  STS.U16 [R74+UR6+0x3f00], R221 ;  /* 0x003f00dd4a007988 */ /* 0x000fe20008000406 */
[----:B------:R-:W-:Y:S01]  /*2610*/  BAR.SYNC.DEFER_BLOCKING 0x0 ;  /* 0x0000000000007b1d */ /* 0x000fe20000010000 */
[----:B0-----:R-:W-:-:S05]  /*2620*/  LOP3.LUT R147, R164, 0x20, RZ, 0x3c, !PT ;  /* 0x00000020a4937812 */ /* 0x001fca00078e3cff */
[----:B------:R-:W-:Y:S04]  /*2630*/  LDSM.16.MT88.4 R128, [R164+UR6] ;  /* 0x00000006a480783b */ /* 0x000fe80008004200 */
[----:B------:R-:W0:Y:S04]  /*2640*/  LDSM.16.M88.4 R80, [R180+UR6+0x2000] ;  /* 0x00200006b450783b */ /* 0x000e280008000200 */
[----:B------:R-:W1:Y:S04]  /*2650*/  LDSM.16.MT88.4 R96, [R147+UR6] ;  /* 0x000000069360783b */ /* 0x000e680008004200 */
[----:B------:R-:W2:Y:S04]  /*2660*/  LDSM.16.MT88.4 R92, [R164+UR6+0x400] ;  /* 0x00040006a45c783b */ /* 0x000ea80008004200 */
[----:B------:R-:W3:Y:S01]  /*2670*/  LDSM.16.MT88.4 R76, [R147+UR6+0x400] ;  /* 0x00040006934c783b */ /* 0x000ee20008004200 */
[----:B------:R-:W-:-:S03]  /*2680*/  LOP3.LUT R165, R180, 0x40, RZ, 0x3c, !PT ;  /* 0x00000040b4a57812 */ /* 0x000fc600078e3cff */
[----:B------:R-:W-:Y:S04]  /*2690*/  LDSM.16.MT88.4 R84, [R164+UR6+0x800] ;  /* 0x00080006a454783b */ /* 0x000fe80008004200 */
[----:B------:R-:W4:Y:S04]  /*26a0*/  LDSM.16.M88.4 R72, [R165+UR6+0x2000] ;  /* 0x00200006a548783b */ /* 0x000f280008000200 */
[----:B------:R-:W5:Y:S01]  /*26b0*/  LDSM.16.MT88.4 R140, [R147+UR6+0x800] ;  /* 0x00080006938c783b */ /* 0x000f620008004200 */
[-C--:B0-----:R-:W-:Y:S06]  /*26c0*/  HMMA.16816.F32.BF16 R128, R128, R80.reuse, RZ ;  /* 0x000000508080723c */ /* 0x081fec00000418ff */
[----:B-1----:R-:W-:-:S15]  /*26d0*/  HMMA.16816.F32.BF16 R96, R96, R80, RZ ;  /* 0x000000506060723c */ /* 0x002fde00000418ff */
[----:B------:R-:W-:-:S03]  /*26e0*/  NOP ;  /* 0x0000000000007918 */ /* 0x000fc60000000000 */
[-C--:B--2---:R-:W-:Y:S01]  /*26f0*/  HMMA.16816.F32.BF16 R92, R92, R82.reuse, R128 ;  /* 0x000000525c5c723c */ /* 0x084fe20000041880 */
[----:B------:R-:W-:Y:S05]  /*2700*/  LDSM.16.MT88.4 R128, [R147+UR6+0x1000] ;  /* 0x001000069380783b */ /* 0x000fea0008004200 */
[----:B---3--:R-:W-:Y:S01]  /*2710*/  HMMA.16816.F32.BF16 R96, R76, R82, R96 ;  /* 0x000000524c60723c */ /* 0x008fe20000041860 */
[----:B------:R-:W0:Y:S04]  /*2720*/  LDSM.16.MT88.4 R76, [R164+UR6+0xc00] ;  /* 0x000c0006a44c783b */ /* 0x000e280008004200 */
[----:B------:R-:W1:-:S13]  /*2730*/  LDSM.16.MT88.4 R80, [R147+UR6+0xc00] ;  /* 0x000c00069350783b */ /* 0x000e5a0008004200 */
[-C--:B----4-:R-:W-:Y:S01]  /*2740*/  HMMA.16816.F32.BF16 R84, R84, R72.reuse, R92 ;  /* 0x000000485454723c */ /* 0x090fe2000004185c */
[----:B------:R-:W-:Y:S05]  /*2750*/  LDSM.16.MT88.4 R92, [R164+UR6+0x1000] ;  /* 0x00100006a45c783b */ /* 0x000fea0008004200 */
[----:B-----5:R-:W-:Y:S01]  /*2760*/  HMMA.16816.F32.BF16 R140, R140, R72, R96 ;  /* 0x000000488c8c723c */ /* 0x020fe20000041860 */
[----:B------:R-:W2:-:S15]  /*2770*/  LDSM.16.M88.4 R96, [R180+UR6+0x2080] ;  /* 0x00208006b460783b */ /* 0x000e9e0008000200 */
[----:B------:R-:W-:-:S02]  /*2780*/  NOP ;  /* 0x0000000000007918 */ /* 0x000fc40000000000 */
[-C--:B0-----:R-:W-:Y:S01]  /*2790*/  HMMA.16816.F32.BF16 R76, R76, R74.reuse, R84 ;  /* 0x0000004a4c4c723c */ /* 0x081fe20000041854 */
[----:B------:R-:W-:Y:S05]  /*27a0*/  LDSM.16.M88.4 R84, [R165+UR6+0x2080] ;  /* 0x00208006a554783b */ /* 0x000fea0008000200 */
[----:B-1----:R-:W-:Y:S01]  /*27b0*/  HMMA.16816.F32.BF16 R140, R80, R74, R140 ;  /* 0x0000004a508c723c */ /* 0x002fe2000004188c */
[----:B------:R-:W0:Y:S04]  /*27c0*/  LDSM.16.MT88.4 R72, [R164+UR6+0x1400] ;  /* 0x00140006a448783b */ /* 0x000e280008004200 */
[----:B------:R-:W1:-:S13]  /*27d0*/  LDSM.16.MT88.4 R80, [R147+UR6+0x1400] ;  /* 0x001400069350783b */ /* 0x000e5a0008004200 */
[-C--:B--2---:R-:W-:Y:S01]  /*27e0*/  HMMA.16816.F32.BF16 R76, R92, R96.reuse, R76 ;  /* 0x000000605c4c723c */ /* 0x084fe2000004184c */
[----:B------:R-:W2:Y:S05]  /*27f0*/  LDSM.16.MT88.4 R92, [R164+UR6+0x1800] ;  /* 0x00180006a45c783b */ /* 0x000eaa0008004200 */
[----:B------:R-:W-:Y:S01]  /*2800*/  HMMA.16816.F32.BF16 R128, R128, R96, R140 ;  /* 0x000000608080723c */ /* 0x000fe2000004188c */
[----:B------:R-:W3:-:S15]  /*2810*/  LDSM.16.MT88.4 R140, [R147+UR6+0x1800] ;  /* 0x00180006938c783b */ /* 0x000ede0008004200 */
[----:B------:R-:W-:-:S02]  /*2820*/  NOP ;  /* 0x0000000000007918 */ /* 0x000fc40000000000 */
[-C--:B0-----:R-:W-:Y:S01]  /*2830*/  HMMA.16816.F32.BF16 R72, R72, R98.reuse, R76 ;  /* 0x000000624848723c */ /* 0x081fe2000004184c */
[----:B------:R-:W0:Y:S05]  /*2840*/  LDSM.16.MT88.4 R76, [R164+UR6+0x1c00] ;  /* 0x001c0006a44c783b */ /* 0x000e2a0008004200 */
[----:B-1----:R-:W-:Y:S01]  /*2850*/  HMMA.16816.F32.BF16 R80, R80, R98, R128 ;  /* 0x000000625050723c */ /* 0x002fe20000041880 */
[----:B------:R-:W1:-:S15]  /*2860*/  LDSM.16.MT88.4 R96, [R147+UR6+0x1c00] ;  /* 0x001c00069360783b */ /* 0x000e5e0008004200 */
[----:B------:R-:W-:-:S02]  /*2870*/  NOP ;  /* 0x0000000000007918 */ /* 0x000fc40000000000 */
[-C--:B--2---:R-:W-:Y:S06]  /*2880*/  HMMA.16816.F32.BF16 R72, R92, R84.reuse, R72 ;  /* 0x000000545c48723c */ /* 0x084fec0000041848 */
[----:B---3--:R-:W-:-:S15]  /*2890*/  HMMA.16816.F32.BF16 R80, R140, R84, R80 ;  /* 0x000000548c50723c */ /* 0x008fde0000041850 */
[----:B------:R-:W-:-:S03]  /*28a0*/  NOP ;  /* 0x0000000000007918 */ /* 0x000fc60000000000 */
[-C--:B0-----:R-:W-:Y:S06]  /*28b0*/  HMMA.16816.F32.BF16 R72, R76, R86.reuse, R72 ;  /* 0x000000564c48723c */ /* 0x081fec0000041848 */
[----:B-1----:R-:W-:-:S15]  /*28c0*/  HMMA.16816.F32.BF16 R80, R96, R86, R80 ;  /* 0x000000566050723c */ /* 0x002fde0000041850 */
[----:B------:R-:W-:-:S03]  /*28d0*/  NOP ;  /* 0x0000000000007918 */ /* 0x000fc60000000000 */
[----:B------:R-:W-:Y:S01]  /*28e0*/  FMUL R78, R74, UR9 ;  /* 0x000000094a4e7c20 */ /* 0x000fe20008400000 */
[----:B------:R-:W-:Y:S01]  /*28f0*/  FMUL R79, R75, UR9 ;  /* 0x000000094b4f7c20 */ /* 0x000fe20008400000 */
[----:B------:R-:W-:Y:S01]  /*2900*/  FMUL R76, R72, UR9 ;  /* 0x00000009484c7c20 */ /* 0x000fe20008400000 */
[----:B------:R-:W-:-:S03]  /*2910*/  FMUL R77, R73, UR9 ;  /* 0x00000009494d7c20 */ /* 0x000fc60008400000 */
[----:B------:R-:W-:Y:S01]  /*2920*/  FMUL R84, R80, UR9 ;  /* 0x0000000950547c20 */ /* 0x000fe20008400000 */
[----:B------:R-:W-:Y:S01]  /*2930*/  FMUL R85, R81, UR9 ;  /* 0x0000000951557c20 */ /* 0x000fe20008400000 */
[----:B------:R-:W-:Y:S01]  /*2940*/  FMUL R86, R82, UR9 ;  /* 0x0000000952567c20 */ /* 0x000fe20008400000 */
[----:B------:R-:W-:Y:S01]  /*2950*/  FMUL R87, R83, UR9 ;  /* 0x0000000953577c20 */ /* 0x000fe20008400000 */
[----:B------:R-:W-:Y:S02]  /*2960*/  FMNMX R78, R78, R79, !PT ;  /* 0x0000004f4e4e7209 */ /* 0x000fe40007800000 */
[----:B------:R-:W-:Y:S02]  /*2970*/  FMNMX R76, R76, R77, !PT ;  /* 0x0000004d4c4c7209 */ /* 0x000fe40007800000 */
[----:B------:R-:W-:Y:S02]  /*2980*/  FMNMX R84, R84, R85, !PT ;  /* 0x0000005554547209 */ /* 0x000fe40007800000 */
[----:B------:R-:W-:Y:S01]  /*2990*/  FMNMX R86, R86, R87, !PT ;  /* 0x0000005756567209 */ /* 0x000fe20007800000 */
[----:B------:R-:W0:Y:S04]  /*29a0*/  SHFL.BFLY PT, R79, R78, 0x2, 0x1f ;  /* 0x0c401f004e4f7f89 */ /* 0x000e2800000e0000 */
[----:B------:R-:W1:Y:S04]  /*29b0*/  SHFL.BFLY PT, R77, R76, 0x2, 0x1f ;  /* 0x0c401f004c4d7f89 */ /* 0x000e6800000e0000 */
[----:B------:R-:W2:Y:S04]  /*29c0*/  SHFL.BFLY PT, R87, R84, 0x2, 0x1f ;  /* 0x0c401f0054577f89 */ /* 0x000ea800000e0000 */
[----:B------:R-:W3:Y:S01]  /*29d0*/  SHFL.BFLY PT, R95, R86, 0x2, 0x1f ;  /* 0x0c401f00565f7f89 */ /* 0x000ee200000e0000 */
[----:B0-----:R-:W-:-:S02]  /*29e0*/  FMNMX R85, R78, R79, !PT ;  /* 0x0000004f4e557209 */ /* 0x001fc40007800000 */
[----:B-1----:R-:W-:Y:S02]  /*29f0*/  FMNMX R77, R76, R77, !PT ;  /* 0x0000004d4c4d7209 */ /* 0x002fe40007800000 */
[----:B--2---:R-:W-:Y:S02]  /*2a00*/  FMNMX R93, R84, R87, !PT ;  /* 0x00000057545d7209 */ /* 0x004fe40007800000 */
[----:B---3--:R-:W-:Y:S01]  /*2a10*/  FMNMX R97, R86, R95, !PT ;  /* 0x0000005f56617209 */ /* 0x008fe20007800000 */
[----:B------:R-:W0:Y:S04]  /*2a20*/  SHFL.BFLY PT, R94, R85, 0x1, 0x1f ;  /* 0x0c201f00555e7f89 */ /* 0x000e2800000e0000 */
[----:B------:R-:W1:Y:S04]  /*2a30*/  SHFL.BFLY PT, R92, R77, 0x1, 0x1f ;  /* 0x0c201f004d5c7f89 */ /* 0x000e6800000e0000 */
[----:B------:R-:W2:Y:S04]  /*2a40*/  SHFL.BFLY PT, R98, R93, 0x1, 0x1f ;  /* 0x0c201f005d627f89 */ /* 0x000ea800000e0000 */
[----:B------:R-:W3:Y:S01]  /*2a50*/  SHFL.BFLY PT, R128, R97, 0x1, 0x1f ;  /* 0x0c201f0061807f89 */ /* 0x000ee200000e0000 */
[----:B------:R-:W-:-:S02]  /*2a60*/  LOP3.LUT R96, R0, 0x1c, RZ, 0xc0, !PT ;  /* 0x0000001c00607812 */ /* 0x000fc400078ec0ff */
[----:B------:R-:W-:Y:S02]  /*2a70*/  SHF.R.U32.HI R76, RZ, 0x3, R8 ;  /* 0x00000003ff4c7819 */ /* 0x000fe40000011608 */
[----:B------:R-:W-:Y:S01]  /*2a80*/  LEA R96, R96, UR6, 0x2 ;  /* 0x0000000660607c11 */ /* 0x000fe2000f8e10ff */
[----:B------:R-:W-:Y:S01]  /*2a90*/  BAR.SYNC.DEFER_BLOCKING 0x0 ;  /* 0x0000000000007b1d */ /* 0x000fe20000010000 */
[----:B------:R-:W-:-:S05]  /*2aa0*/  LOP3.LUT R87, R76, 0xc, RZ, 0xc0, !PT ;  /* 0x0000000c4c577812 */ /* 0x000fca00078ec0ff */
[----:B------:R-:W-:Y:S01]  /*2ab0*/  IMAD.IADD R76, R96, 0x1, R87 ;  /* 0x00000001604c7824 */ /* 0x000fe200078e0257 */
[----:B0-----:R-:W-:Y:S02]  /*2ac0*/  FMNMX R87, R85, R94, !PT ;  /* 0x0000005e55577209 */ /* 0x001fe40007800000 */
[----:B-1----:R-:W-:Y:S02]  /*2ad0*/  FMNMX R79, R77, R92, !PT ;  /* 0x0000005c4d4f7209 */ /* 0x002fe40007800000 */
[----:B--2---:R-:W-:Y:S02]  /*2ae0*/  FMNMX R95, R93, R98, !PT ;  /* 0x000000625d5f7209 */ /* 0x004fe40007800000 */
[----:B---3--:R-:W-:Y:S01]  /*2af0*/  FMNMX R85, R97, R128, !PT ;  /* 0x0000008061557209 */ /* 0x008fe20007800000 */
[----:B------:R-:W-:Y:S04]  /*2b00*/  @!P1 STS [R76+0x2000], R79 ;  /* 0x0020004f4c009388 */ /* 0x000fe80000000800 */
[----:B------:R-:W-:Y:S04]  /*2b10*/  @!P1 STS [R76+0x2080], R87 ;  /* 0x002080574c009388 */ /* 0x000fe80000000800 */
[----:B------:R-:W-:Y:S04]  /*2b20*/  @!P1 STS [R76+0x2100], R95 ;  /* 0x0021005f4c009388 */ /* 0x000fe80000000800 */
[----:B------:R-:W-:Y:S01]  /*2b30*/  @!P1 STS [R76+0x2180], R85 ;  /* 0x002180554c009388 */ /* 0x000fe20000000800 */
[----:B------:R-:W-:Y:S01]  /*2b40*/  LEA R77, R8, UR6, 0x2 ;  /* 0x00000006084d7c11 */ /* 0x000fe2000f8e10ff */
[----:B------:R-:W-:Y:S06]  /*2b50*/  BAR.SYNC.DEFER_BLOCKING 0x0 ;  /* 0x0000000000007b1d */ /* 0x000fec0000010000 */
[----:B------:R-:W0:Y:S04]  /*2b60*/  LDS R78, [R77+0x2000] ;  /* 0x002000004d4e7984 */ /* 0x000e280000000800 */
[----:B0-----:R-:W0:Y:S02]  /*2b70*/  SHFL.BFLY PT, R93, R78, 0x2, 0x1f ;  /* 0x0c401f004e5d7f89 */ /* 0x001e2400000e0000 */
[----:B0-----:R-:W-:-:S05]  /*2b80*/  FMNMX R93, R78, R93, !PT ;  /* 0x0000005d4e5d7209 */ /* 0x001fca0007800000 */
[----:B------:R-:W0:Y:S02]  /*2b90*/  SHFL.BFLY PT, R84, R93, 0x1, 0x1f ;  /* 0x0c201f005d547f89 */ /* 0x000e2400000e0000 */
[----:B0-----:R-:W-:-:S05]  /*2ba0*/  FMNMX R84, R93, R84, !PT ;  /* 0x000000545d547209 */ /* 0x001fca0007800000 */
[----:B------:R-:W-:Y:S01]  /*2bb0*/  @!P1 STS [R77+0x2000], R84 ;  /* 0x002000544d009388 */ /* 0x000fe20000000800 */
[----:B------:R-:W-:Y:S06]  /*2bc0*/  BAR.SYNC.DEFER_BLOCKING 0x0 ;  /* 0x0000000000007b1d */ /* 0x000fec0000010000 */
[----:B------:R-:W0:Y:S04]  /*2bd0*/  LDS R147, [R96+0x2000] ;  /* 0x0020000060937984 */ /* 0x000e280000000800 */
[----:B------:R-:W1:Y:S04]  /*2be0*/  LDS R164, [R96+0x2080] ;  /* 0x0020800060a47984 */ /* 0x000e680000000800 */
[----:B------:R-:W2:Y:S04]  /*2bf0*/  LDS R165, [R96+0x2100] ;  /* 0x0021000060a57984 */ /* 0x000ea80000000800 */
[----:B------:R-:W3:Y:S01]  /*2c00*/  LDS R180, [R96+0x2180] ;  /* 0x0021800060b47984 */ /* 0x000ee20000000800 */
[----:B0-----:R-:W-:-:S02]  /*2c10*/  FMNMX R147, R147, R146, !PT ;  /* 0x0000009293937209 */ /* 0x001fc40007800000 */
[----:B-1----:R-:W-:Y:S02]  /*2c20*/  FMNMX R164, R164, R145, !PT ;  /* 0x00000091a4a47209 */ /* 0x002fe40007800000 */
[----:B--2---:R-:W-:Y:S02]  /*2c30*/  FMNMX R165, R165, R144, !PT ;  /* 0x00000090a5a57209 */ /* 0x004fe40007800000 */
[----:B---3--:R-:W-:Y:S01]  /*2c40*/  FMNMX R180, R180, R15, !PT ;  /* 0x0000000fb4b47209 */ /* 0x008fe20007800000 */
[--C-:B------:R-:W-:Y:S01]  /*2c50*/  FFMA R72, R72, UR9, -R147.reuse ;  /* 0x0000000948487c23 */ /* 0x100fe20008000893 */
[----:B------:R-:W-:Y:S01]  /*2c60*/  FFMA R73, R73, UR9, -R147 ;  /* 0x0000000949497c23 */ /* 0x000fe20008000893 */
[--C-:B------:R-:W-:Y:S01]  /*2c70*/  FFMA R74, R74, UR9, -R164.reuse ;  /* 0x000000094a4a7c23 */ /* 0x100fe200080008a4 */
[----:B------:R-:W-:Y:S01]  /*2c80*/  FFMA R75, R75, UR9, -R164 ;  /* 0x000000094b4b7c23 */ /* 0x000fe200080008a4 */
[--C-:B------:R-:W-:Y:S01]  /*2c90*/  FFMA R80, R80, UR9, -R165.reuse ;  /* 0x0000000950507c23 */ /* 0x100fe200080008a5 */
[----:B------:R-:W-:Y:S01]  /*2ca0*/  FFMA R81, R81, UR9, -R165 ;  /* 0x0000000951517c23 */ /* 0x000fe200080008a5 */
[--C-:B------:R-:W-:Y:S01]  /*2cb0*/  FFMA R82, R82, UR9, -R180.reuse ;  /* 0x0000000952527c23 */ /* 0x100fe200080008b4 */
[----:B------:R-:W-:Y:S01]  /*2cc0*/  FFMA R83, R83, UR9, -R180 ;  /* 0x0000000953537c23 */ /* 0x000fe200080008b4 */
[----:B------:R-:W-:Y:S01]  /*2cd0*/  FMUL R72, R72, 1.4426950216293334961 ;  /* 0x3fb8aa3b48487820 */ /* 0x000fe20000400000 */
[----:B------:R-:W-:Y:S01]  /*2ce0*/  FMUL R73, R73, 1.4426950216293334961 ;  /* 0x3fb8aa3b49497820 */ /* 0x000fe20000400000 */
[----:B------:R-:W-:Y:S01]  /*2cf0*/  FMUL R74, R74, 1.4426950216293334961 ;  /* 0x3fb8aa3b4a4a7820 */ /* 0x000fe20000400000 */
[----:B------:R-:W-:Y:S01]  /*2d00*/  FMUL R75, R75, 1.4426950216293334961 ;  /* 0x3fb8aa3b4b4b7820 */ /* 0x000fe20000400000 */
[----:B------:R-:W-:Y:S01]  /*2d10*/  FMUL R80, R80, 1.4426950216293334961 ;  /* 0x3fb8aa3b50507820 */ /* 0x000fe20000400000 */
[----:B------:R-:W-:Y:S01]  /*2d20*/  FMUL R81, R81, 1.4426950216293334961 ;  /* 0x3fb8aa3b51517820 */ /* 0x000fe20000400000 */
[----:B------:R-:W-:Y:S01]  /*2d30*/  FMUL R82, R82, 1.4426950216293334961 ;  /* 0x3fb8aa3b52527820 */ /* 0x000fe20000400000 */
[----:B------:R-:W-:Y:S01]  /*2d40*/  FMUL R83, R83, 1.4426950216293334961 ;  /* 0x3fb8aa3b53537820 */ /* 0x000fe20000400000 */
[----:B------:R-:W-:Y:S08]  /*2d50*/  MUFU.EX2 R97, R72 ;  /* 0x0000004800617308 */ /* 0x000ff00000000800 */
[----:B------:R-:W0:Y:S08]  /*2d60*/  MUFU.EX2 R128, R73 ;  /* 0x0000004900807308 */ /* 0x000e300000000800 */
[----:B------:R-:W-:Y:S08]  /*2d70*/  MUFU.EX2 R129, R74 ;  /* 0x0000004a00817308 */ /* 0x000ff00000000800 */
[----:B------:R-:W1:Y:S08]  /*2d80*/  MUFU.EX2 R98, R75 ;  /* 0x0000004b00627308 */ /* 0x000e700000000800 */
[----:B------:R-:W-:Y:S08]  /*2d90*/  MUFU.EX2 R99, R80 ;  /* 0x0000005000637308 */ /* 0x000ff00000000800 */
[----:B------:R-:W2:Y:S08]  /*2da0*/  MUFU.EX2 R130, R81 ;  /* 0x0000005100827308 */ /* 0x000eb00000000800 */
[----:B------:R-:W-:Y:S08]  /*2db0*/  MUFU.EX2 R140, R82 ;  /* 0x00000052008c7308 */ /* 0x000ff00000000800 */
[----:B------:R-:W3:Y:S01]  /*2dc0*/  MUFU.EX2 R131, R83 ;  /* 0x0000005300837308 */ /* 0x000ee20000000800 */
[----:B0-----:R-:W-:Y:S01]  /*2dd0*/  FADD R72, R97, R128 ;  /* 0x0000008061487221 */ /* 0x001fe20000000000 */
[----:B-1----:R-:W-:Y:S01]  /*2de0*/  FADD R73, R129, R98 ;  /* 0x0000006281497221 */ /* 0x002fe20000000000 */
[----:B--2---:R-:W-:-:S03]  /*2df0*/  FADD R74, R99, R130 ;  /* 0x00000082634a7221 */ /* 0x004fc60000000000 */
[----:B------:R-:W0:Y:S04]  /*2e00*/  SHFL.BFLY PT, R79, R72, 0x2, 0x1f ;  /* 0x0c401f00484f7f89 */ /* 0x000e2800000e0000 */
[----:B------:R-:W1:Y:S01]  /*2e10*/  SHFL.BFLY PT, R78, R73, 0x2, 0x1f ;  /* 0x0c401f00494e7f89 */ /* 0x000e6200000e0000 */
[----:B---3--:R-:W-:-:S03]  /*2e20*/  FADD R75, R140, R131 ;  /* 0x000000838c4b7221 */ /* 0x008fc60000000000 */
[----:B------:R-:W2:Y:S04]  /*2e30*/  SHFL.BFLY PT, R81, R74, 0x2, 0x1f ;  /* 0x0c401f004a517f89 */ /* 0x000ea800000e0000 */
[----:B------:R-:W3:Y:S01]  /*2e40*/  SHFL.BFLY PT, R84, R75, 0x2, 0x1f ;  /* 0x0c401f004b547f89 */ /* 0x000ee200000e0000 */
[----:B0-----:R-:W-:Y:S01]  /*2e50*/  FADD R79, R72, R79 ;  /* 0x0000004f484f7221 */ /* 0x001fe20000000000 */
[----:B-1----:R-:W-:-:S04]  /*2e60*/  FADD R80, R73, R78 ;  /* 0x0000004e49507221 */ /* 0x002fc80000000000 */
[----:B------:R-:W0:Y:S01]  /*2e70*/  SHFL.BFLY PT, R78, R79, 0x1, 0x1f ;  /* 0x0c201f004f4e7f89 */ /* 0x000e2200000e0000 */
[----:B--2---:R-:W-:Y:S01]  /*2e80*/  FADD R82, R74, R81 ;  /* 0x000000514a527221 */ /* 0x004fe20000000000 */
[----:B---3--:R-:W-:Y:S02]  /*2e90*/  FADD R84, R75, R84 ;  /* 0x000000544b547221 */ /* 0x008fe40000000000 */
[----:B------:R-:W1:Y:S04]  /*2ea0*/  SHFL.BFLY PT, R81, R80, 0x1, 0x1f ;  /* 0x0c201f0050517f89 */ /* 0x000e6800000e0000 */
[----:B------:R-:W2:Y:S04]  /*2eb0*/  SHFL.BFLY PT, R83, R82, 0x1, 0x1f ;  /* 0x0c201f0052537f89 */ /* 0x000ea800000e0000 */
[----:B------:R-:W3:Y:S01]  /*2ec0*/  SHFL.BFLY PT, R85, R84, 0x1, 0x1f ;  /* 0x0c201f0054557f89 */ /* 0x000ee200000e0000 */
[----:B0-----:R-:W-:Y:S01]  /*2ed0*/  FADD R87, R79, R78 ;  /* 0x0000004e4f577221 */ /* 0x001fe20000000000 */
[----:B------:R-:W-:Y:S01]  /*2ee0*/  BAR.SYNC.DEFER_BLOCKING 0x0 ;  /* 0x0000000000007b1d */ /* 0x000fe20000010000 */
[----:B-1----:R-:W-:Y:S01]  /*2ef0*/  FADD R93, R80, R81 ;  /* 0x00000051505d7221 */ /* 0x002fe20000000000 */
[----:B--2---:R-:W-:Y:S01]  /*2f00*/  FADD R83, R82, R83 ;  /* 0x0000005352537221 */ /* 0x004fe20000000000 */
[----:B---3--:R-:W-:-:S03]  /*2f10*/  FADD R85, R84, R85 ;  /* 0x0000005554557221 */ /* 0x008fc60000000000 */
[----:B------:R-:W-:Y:S04]  /*2f20*/  @!P1 STS [R76+0x2000], R87 ;  /* 0x002000574c009388 */ /* 0x000fe80000000800 */
[----:B------:R-:W-:Y:S04]  /*2f30*/  @!P1 STS [R76+0x2080], R93 ;  /* 0x0020805d4c009388 */ /* 0x000fe80000000800 */
[----:B------:R-:W-:Y:S04]  /*2f40*/  @!P1 STS [R76+0x2100], R83 ;  /* 0x002100534c009388 */ /* 0x000fe80000000800 */
[----:B------:R-:W-:Y:S01]  /*2f50*/  @!P1 STS [R76+0x2180], R85 ;  /* 0x002180554c009388 */ /* 0x000fe20000000800 */
[----:B------:R-:W-:Y:S06]  /*2f60*/  BAR.SYNC.DEFER_BLOCKING 0x0 ;  /* 0x0000000000007b1d */ /* 0x000fec0000010000 */
[----:B------:R-:W0:Y:S04]  /*2f70*/  LDS R80, [R77+0x2000] ;  /* 0x002000004d507984 */ /* 0x000e280000000800 */
[----:B0-----:R-:W0:Y:S02]  /*2f80*/  SHFL.BFLY PT, R73, R80, 0x2, 0x1f ;  /* 0x0c401f0050497f89 */ /* 0x001e2400000e0000 */
[----:B0-----:R-:W-:-:S05]  /*2f90*/  FADD R81, R80, R73 ;  /* 0x0000004950517221 */ /* 0x001fca0000000000 */
[----:B------:R-:W0:Y:S02]  /*2fa0*/  SHFL.BFLY PT, R72, R81, 0x1, 0x1f ;  /* 0x0c201f0051487f89 */ /* 0x000e2400000e0000 */
[----:B0-----:R-:W-:-:S05]  /*2fb0*/  FADD R82, R81, R72 ;  /* 0x0000004851527221 */ /* 0x001fca0000000000 */
[----:B------:R0:W-:Y:S01]  /*2fc0*/  @!P1 STS [R77+0x2000], R82 ;  /* 0x002000524d009388 */ /* 0x0001e20000000800 */
[----:B------:R-:W-:Y:S01]  /*2fd0*/  BAR.SYNC.DEFER_BLOCKING 0x0 ;  /* 0x0000000000007b1d */ /* 0x000fe20000010000 */
[----:B------:R-:W-:-:S04]  /*2fe0*/  IMAD.WIDE R226, R13, 0x2, R150 ;  /* 0x000000020de27825 */ /* 0x000fc800078e0296 */
[----:B------:R-:W-:-:S04]  /*2ff0*/  IMAD.WIDE R72, R13, 0x2, R156 ;  /* 0x000000020d487825 */ /* 0x000fc800078e029c */
[----:B------:R-:W-:-:S04]  /*3000*/  IMAD.WIDE R74, R13, 0x2, R154 ;  /* 0x000000020d4a7825 */ /* 0x000fc800078e029a */
[----:B------:R-:W-:-:S04]  /*3010*/  IMAD.WIDE R78, R13, 0x2, R152 ;  /* 0x000000020d4e7825 */ /* 0x000fc800078e0298 */
[----:B------:R-:W-:-:S04]  /*3020*/  IMAD.WIDE R80, R13, 0x2, R148 ;  /* 0x000000020d507825 */ /* 0x000fc800078e0294 */
[C---:B0-----:R-:W-:Y:S01]  /*3030*/  IMAD.WIDE R76, R13.reuse, 0x2, R16 ;  /* 0x000000020d4c7825 */ /* 0x041fe200078e0210 */
[----:B------:R0:W2:Y:S03]  /*3040*/  LDG.E.U16 R142, desc[UR10][R72.64] ;  /* 0x0000000a488e7981 */ /* 0x0000a6000c1e1500 */
[C---:B------:R-:W-:Y:S01]  /*3050*/  IMAD.WIDE R94, R13.reuse, 0x2, R18 ;  /* 0x000000020d5e7825 */ /* 0x040fe200078e0212 */
[----:B------:R1:W3:Y:S03]  /*3060*/  LDG.E.U16 R143, desc[UR10][R74.64] ;  /* 0x0000000a4a8f7981 */ /* 0x0002e6000c1e1500 */
[C---:B------:R-:W-:Y:S01]  /*3070*/  IMAD.WIDE R92, R13.reuse, 0x2, R26 ;  /* 0x000000020d5c7825 */ /* 0x040fe200078e021a */
[----:B------:R-:W4:Y:S03]  /*3080*/  LDG.E.U16 R141, desc[UR10][R78.64] ;  /* 0x0000000a4e8d7981 */ /* 0x000f26000c1e1500 */
[C---:B------:R-:W-:Y:S01]  /*3090*/  IMAD.WIDE R86, R13.reuse, 0x2, R28 ;  /* 0x000000020d567825 */ /* 0x040fe200078e021c */
[----:B------:R-:W5:Y:S03]  /*30a0*/  LDG.E.U16 R226, desc[UR10][R226.64] ;  /* 0x0000000ae2e27981 */ /* 0x000f66000c1e1500 */
[C---:B------:R-:W-:Y:S01]  /*30b0*/  IMAD.WIDE R82, R13.reuse, 0x2, R30 ;  /* 0x000000020d527825 */ /* 0x040fe200078e021e */
[----:B------:R-:W3:Y:S03]  /*30c0*/  LDG.E.U16 R185, desc[UR10][R80.64] ;  /* 0x0000000a50b97981 */ /* 0x000ee6000c1e1500 */
[C---:B------:R-:W-:Y:S01]  /*30d0*/  IMAD.WIDE R84, R13.reuse, 0x2, R32 ;  /* 0x000000020d547825 */ /* 0x040fe200078e0220 */
[----:B------:R1:W5:Y:S03]  /*30e0*/  LDG.E.U16 R224, desc[UR10][R76.64] ;  /* 0x0000000a4ce07981 */ /* 0x000366000c1e1500 */
[C---:B------:R-:W-:Y:S01]  /*30f0*/  IMAD.WIDE R230, R13.reuse, 0x2, R22 ;  /* 0x000000020de67825 */ /* 0x040fe200078e0216 */
[----:B------:R-:W5:Y:S03]  /*3100*/  LDG.E.U16 R220, desc[UR10][R94.64] ;  /* 0x0000000a5edc7981 */ /* 0x000f66000c1e1500 */
[C---:B------:R-:W-:Y:S01]  /*3110*/  IMAD.WIDE R232, R13.reuse, 0x2, R24 ;  /* 0x000000020de87825 */ /* 0x040fe200078e0218 */
[----:B------:R-:W5:Y:S03]  /*3120*/  LDG.E.U16 R223, desc[UR10][R92.64] ;  /* 0x0000000a5cdf7981 */ /* 0x000f66000c1e1500 */
[C---:B0-----:R-:W-:Y:S01]  /*3130*/  IMAD.WIDE R72, R13.reuse, 0x2, R34 ;  /* 0x000000020d487825 */ /* 0x041fe200078e0222 */
[----:B------:R-:W5:Y:S03]  /*3140*/  LDG.E.U16 R227, desc[UR10][R86.64] ;  /* 0x0000000a56e37981 */ /* 0x000f66000c1e1500 */
[C---:B-1----:R-:W-:Y:S01]  /*3150*/  IMAD.WIDE R74, R13.reuse, 0x2, R36 ;  /* 0x000000020d4a7825 */ /* 0x042fe200078e0224 */
[----:B------:R0:W5:Y:S03]  /*3160*/  LDG.E.U16 R228, desc[UR10][R82.64] ;  /* 0x0000000a52e47981 */ /* 0x000166000c1e1500 */
        /* <DEDUP_REMOVED lines=13> */
[----:B------:R1:W5:Y:S03]  /*3240*/  LDG.E.U16 R232, desc[UR10][R76.64] ;  /* 0x0000000a4ce87981 */ /* 0x000366000c1e1500 */
[C---:B------:R-:W-:Y:S01]  /*3250*/  IMAD.WIDE R94, R13.reuse, 0x2, R54 ;  /* 0x000000020d5e7825 */ /* 0x040fe200078e0236 */
[----:B------:R1:W5:Y:S03]  /*3260*/  LDG.E.U16 R233, desc[UR10][R78.64] ;  /* 0x0000000a4ee97981 */ /* 0x000366000c1e1500 */
[C---:B0-----:R-:W-:Y:S01]  /*3270*/  IMAD.WIDE R72, R13.reuse, 0x2, R40 ;  /* 0x000000020d487825 */ /* 0x041fe200078e0228 */
[----:B------:R0:W5:Y:S03]  /*3280*/  LDG.E.U16 R236, desc[UR10][R82.64] ;  /* 0x0000000a52ec7981 */ /* 0x000166000c1e1500 */
        /* <DEDUP_REMOVED lines=14> */
[----:B------:R-:W-:Y:S01]  /*3370*/  IMAD.WIDE R86, R13, 0x2, R68 ;  /* 0x000000020d567825 */ /* 0x000fe200078e0244 */
[----:B------:R-:W5:Y:S04]  /*3380*/  LDG.E.U16 R76, desc[UR10][R76.64] ;  /* 0x0000000a4c4c7981 */ /* 0x000f68000c1e1500 */
[----:B------:R1:W5:Y:S04]  /*3390*/  LDG.E.U16 R78, desc[UR10][R78.64] ;  /* 0x0000000a4e4e7981 */ /* 0x000368000c1e1500 */
[----:B------:R1:W5:Y:S04]  /*33a0*/  LDG.E.U16 R80, desc[UR10][R80.64] ;  /* 0x0000000a50507981 */ /* 0x000368000c1e1500 */
[----:B------:R-:W5:Y:S04]  /*33b0*/  LDG.E.U16 R239, desc[UR10][R82.64] ;  /* 0x0000000a52ef7981 */ /* 0x000f68000c1e1500 */
[----:B------:R1:W5:Y:S04]  /*33c0*/  LDG.E.U16 R240, desc[UR10][R84.64] ;  /* 0x0000000a54f07981 */ /* 0x000368000c1e1500 */
[----:B------:R-:W5:Y:S01]  /*33d0*/  LDG.E.U16 R241, desc[UR10][R86.64] ;  /* 0x0000000a56f17981 */ /* 0x000f62000c1e1500 */
[C---:B0-----:R-:W-:Y:S01]  /*33e0*/  LOP3.LUT R75, R0.reuse, 0x60, RZ, 0xc0, !PT ;  /* 0x00000060004b7812 */ /* 0x041fe200078ec0ff */
[C---:B------:R-:W-:Y:S01]  /*33f0*/  IMAD.SHL.U32 R182, R0.reuse, 0x2, RZ ;  /* 0x0000000200b67824 */ /* 0x040fe200078e00ff */
[----:B------:R-:W-:Y:S01]  /*3400*/  SHF.L.U32 R93, R0, 0x3, RZ ;  /* 0x00000003005d7819 */ /* 0x000fe200000006ff */
[----:B------:R-:W-:Y:S01]  /*3410*/  LDS R181, [R96+0x2080] ;  /* 0x0020800060b57984 */ /* 0x000fe20000000800 */
[----:B-1----:R-:W-:Y:S01]  /*3420*/  SHF.R.S32.HI R79, RZ, 0x6, R0 ;  /* 0x00000006ff4f7819 */ /* 0x002fe20000011400 */
[----:B------:R-:W-:Y:S01]  /*3430*/  IMAD.SHL.U32 R73, R75, 0x10, RZ ;  /* 0x000000104b497824 */ /* 0x000fe200078e00ff */
[----:B------:R-:W-:Y:S01]  /*3440*/  LOP3.LUT R184, R182, 0x30, R93, 0x48, !PT ;  /* 0x00000030b6b87812 */ /* 0x000fe200078e485d */
[----:B------:R-:W-:Y:S01]  /*3450*/  LDS R183, [R96+0x2180] ;  /* 0x0021800060b77984 */ /* 0x000fe20000000800 */
[----:B------:R-:W-:-:S02]  /*3460*/  LOP3.LUT R77, R0, 0x7, RZ, 0xc0, !PT ;  /* 0x00000007004d7812 */ /* 0x000fc400078ec0ff */
[----:B------:R-:W-:Y:S02]  /*3470*/  SGXT R79, R79, 0x1 ;  /* 0x000000014f4f781a */ /* 0x000fe40000000200 */
[----:B------:R-:W-:Y:S02]  /*3480*/  IADD3 R184, R184, UR6, R73 ;  /* 0x00000006b8b87c10 */ /* 0x000fe4000fffe049 */
[----:B------:R-:W-:Y:S02]  /*3490*/  SHF.L.U32 R77, R77, 0x6, RZ ;  /* 0x000000064d4d7819 */ /* 0x000fe400000006ff */
[----:B------:R-:W-:-:S03]  /*34a0*/  LOP3.LUT R79, R79, 0x90, RZ, 0xc0, !PT ;  /* 0x000000904f4f7812 */ /* 0x000fc600078ec0ff */
[----:B------:R-:W-:Y:S01]  /*34b0*/  IMAD.IADD R235, R77, 0x1, R184 ;  /* 0x000000014deb7824 */ /* 0x000fe200078e02b8 */
[----:B------:R-:W-:Y:S01]  /*34c0*/  LOP3.LUT R79, R79, 0x7e, R182, 0x78, !PT ;  /* 0x0000007e4f4f7812 */ /* 0x000fe200078e78b6 */
[----:B------:R-:W-:Y:S04]  /*34d0*/  LDS R184, [R96+0x2100] ;  /* 0x0021000060b87984 */ /* 0x000fe80000000800 */
[----:B------:R-:W-:Y:S01]  /*34e0*/  LDS R182, [R96+0x2000] ;  /* 0x0020000060b67984 */ /* 0x000fe20000000800 */
[----:B------:R-:W-:Y:S01]  /*34f0*/  BAR.SYNC.DEFER_BLOCKING 0x0 ;  /* 0x0000000000007b1d */ /* 0x000fe20000010000 */
[C---:B------:R-:W-:Y:S01]  /*3500*/  IMAD.SHL.U32 R73, R0.reuse, 0x40, RZ ;  /* 0x0000004000497824 */ /* 0x040fe200078e00ff */
[----:B------:R-:W-:Y:S02]  /*3510*/  LOP3.LUT R81, R0, 0x1f, RZ, 0xc0, !PT ;  /* 0x0000001f00517812 */ /* 0x000fe400078ec0ff */
[----:B------:R-:W-:-:S02]  /*3520*/  SHF.R.U32.HI R84, RZ, 0x1, R75 ;  /* 0x00000001ff547819 */ /* 0x000fc4000001164b */
[----:B------:R-:W-:Y:S02]  /*3530*/  LOP3.LUT R82, R73, 0x3c0, RZ, 0xc0, !PT ;  /* 0x000003c049527812 */ /* 0x000fe400078ec0ff */
[----:B------:R-:W-:Y:S02]  /*3540*/  LEA R81, R81, UR6, 0x6 ;  /* 0x0000000651517c11 */ /* 0x000fe4000f8e30ff */
[--C-:B------:R-:W-:Y:S02]  /*3550*/  LOP3.LUT R84, R84, 0x30, R93.reuse, 0x78, !PT ;  /* 0x0000003054547812 */ /* 0x100fe400078e785d */
[----:B------:R-:W-:Y:S02]  /*3560*/  LOP3.LUT R73, R82, 0x30, R93, 0xf8, !PT ;  /* 0x0000003052497812 */ /* 0x000fe400078ef85d */
[----:B------:R-:W-:Y:S01]  /*3570*/  LOP3.LUT R75, R79, 0x20, RZ, 0x3c, !PT ;  /* 0x000000204f4b7812 */ /* 0x000fe200078e3cff */
[----:B------:R-:W-:Y:S01]  /*3580*/  IMAD.IADD R242, R84, 0x1, R81 ;  /* 0x0000000154f27824 */ /* 0x000fe200078e0251 */
[----:B------:R-:W-:-:S02]  /*3590*/  F2FP.BF16.F32.PACK_AB R93, R98, R129 ;  /* 0x00000081625d723e */ /* 0x000fc400000010ff */
[----:B------:R-:W-:Y:S02]  /*35a0*/  F2FP.BF16.F32.PACK_AB R95, R131, R140 ;  /* 0x0000008c835f723e */ /* 0x000fe400000010ff */
[----:B------:R-:W-:Y:S01]  /*35b0*/  LOP3.LUT R131, R73, 0x10, R0, 0x78, !PT ;  /* 0x0000001049837812 */ /* 0x000fe200078e7800 */
[----:B------:R-:W-:Y:S01]  /*35c0*/  UIADD3 UR4, UR4, 0x20, URZ ;  /* 0x0000002004047890 */ /* 0x000fe2000fffe03f */
[----:B--2---:R-:W-:Y:S04]  /*35d0*/  STS.U16 [R79+UR6+0x2000], R142 ;  /* 0x0020008e4f007988 */ /* 0x004fe80008000406 */
[----:B----4-:R-:W-:Y:S04]  /*35e0*/  STS.U16 [R79+UR6+0x2200], R141 ;  /* 0x0022008d4f007988 */ /* 0x010fe80008000406 */
[----:B---3--:R-:W-:Y:S04]  /*35f0*/  STS.U16 [R79+UR6+0x2400], R185 ;  /* 0x002400b94f007988 */ /* 0x008fe80008000406 */
        /* <DEDUP_REMOVED lines=12> */
[----:B------:R1:W-:Y:S01]  /*36c0*/  STS.U16 [R79+UR6+0x3800], R94 ;  /* 0x0038005e4f007988 */ /* 0x0003e20008000406 */
[----:B0-----:R-:W-:-:S02]  /*36d0*/  F2FP.BF16.F32.PACK_AB R92, R128, R97 ;  /* 0x00000061805c723e */ /* 0x001fc400000010ff */
[----:B-1----:R-:W-:Y:S01]  /*36e0*/  F2FP.BF16.F32.PACK_AB R94, R130, R99 ;  /* 0x00000063825e723e */ /* 0x002fe200000010ff */
        /* <DEDUP_REMOVED lines=16> */
[----:B------:R-:W-:Y:S01]  /*37f0*/  STSM.16.M88.4 [R242+0x4000], R92 ;  /* 0x0040005cf2007844 */ /* 0x000fe20000000200 */
[----:B------:R-:W-:Y:S01]  /*3800*/  BAR.SYNC.DEFER_BLOCKING 0x0 ;  /* 0x0000000000007b1d */ /* 0x000fe20000010000 */
[----:B0-----:R-:W-:-:S04]  /*3810*/  FADD R72, -R147, R146 ;  /* 0x0000009293487221 */ /* 0x001fc80000000100 */
[----:B------:R-:W-:Y:S01]  /*3820*/  FMUL R129, R72, 1.4426950216293334961 ;  /* 0x3fb8aa3b48817820 */ /* 0x000fe20000400000 */
[----:B------:R-:W-:-:S04]  /*3830*/  FADD R72, -R164, R145 ;  /* 0x00000091a4487221 */ /* 0x000fc80000000100 */
[----:B------:R-:W-:Y:S01]  /*3840*/  FMUL R146, R72, 1.4426950216293334961 ;  /* 0x3fb8aa3b48927820 */ /* 0x000fe20000400000 */
[----:B------:R-:W-:Y:S01]  /*3850*/  FADD R128, -R165, R144 ;  /* 0x00000090a5807221 */ /* 0x000fe20000000100 */
[----:B------:R-:W-:Y:S04]  /*3860*/  LDSM.16.M88.4 R84, [R131+UR6+0x4000] ;  /* 0x004000068354783b */ /* 0x000fe80008000200 */
[----:B------:R-:W0:Y:S04]  /*3870*/  LDSM.16.M88.4 R80, [R235+0x2000] ;  /* 0x00200000eb50783b */ /* 0x000e280000000200 */
[----:B------:R-:W1:Y:S04]  /*3880*/  LDSM.16.M88.4 R76, [R235+0x2800] ;  /* 0x00280000eb4c783b */ /* 0x000e680000000200 */
[----:B------:R-:W2:Y:S04]  /*3890*/  LDSM.16.M88.4 R72, [R235+0x3000] ;  /* 0x00300000eb48783b */ /* 0x000ea80000000200 */
[----:B------:R-:W3:Y:S04]  /*38a0*/  LDSM.16.M88.4 R96, [R235+0x3800] ;  /* 0x00380000eb60783b */ /* 0x000ee80000000200 */
[----:B------:R4:W5:Y:S01]  /*38b0*/  LDSM.16.M88.4 R92, [R131+UR6+0x4400] ;  /* 0x00440006835c783b */ /* 0x0009620008000200 */
[----:B------:R-:W-:Y:S01]  /*38c0*/  FMUL R130, R128, 1.4426950216293334961 ;  /* 0x3fb8aa3b80827820 */ /* 0x000fe20000400000 */
[----:B------:R-:W-:Y:S01]  /*38d0*/  FADD R128, -R180, R15 ;  /* 0x0000000fb4807221 */ /* 0x000fe20000000100 */
[----:B------:R-:W4:Y:S03]  /*38e0*/  MUFU.EX2 R145, R129 ;  /* 0x0000008100917308 */ /* 0x000f260000000800 */
[----:B------:R-:W-:-:S05]  /*38f0*/  FMUL R128, R128, 1.4426950216293334961 ;  /* 0x3fb8aa3b80807820 */ /* 0x000fca0000400000 */
[----:B------:R-:W0:Y:S08]  /*3900*/  MUFU.EX2 R146, R146 ;  /* 0x0000009200927308 */ /* 0x000e300000000800 */
[----:B------:R-:W1:Y:S08]  /*3910*/  MUFU.EX2 R15, R130 ;  /* 0x00000082000f7308 */ /* 0x000e700000000800 */
[----:B------:R-:W2:Y:S01]  /*3920*/  MUFU.EX2 R144, R128 ;  /* 0x0000008000907308 */ /* 0x000ea20000000800 */
[C---:B----4-:R-:W-:Y:S01]  /*3930*/  FMUL R104, R145.reuse, R104 ;  /* 0x0000006891687220 */ /* 0x050fe20000400000 */
[C---:B------:R-:W-:Y:S01]  /*3940*/  FMUL R105, R145.reuse, R105 ;  /* 0x0000006991697220 */ /* 0x040fe20000400000 */
[C---:B0-----:R-:W-:Y:S01]  /*3950*/  FMUL R106, R146.reuse, R106 ;  /* 0x0000006a926a7220 */ /* 0x041fe20000400000 */
[C---:B------:R-:W-:Y:S01]  /*3960*/  FMUL R107, R146.reuse, R107 ;  /* 0x0000006b926b7220 */ /* 0x040fe20000400000 */
        /* <DEDUP_REMOVED lines=9> */
[----:B------:R-:W-:Y:S01]  /*3a00*/  FMUL R141, R145, R89 ;  /* 0x00000059918d7220 */ /* 0x000fe20000400000 */
[C---:B------:R-:W-:Y:S01]  /*3a10*/  FMUL R142, R146.reuse, R90 ;  /* 0x0000005a928e7220 */ /* 0x040fe20000400000 */
[----:B------:R-:W-:Y:S01]  /*3a20*/  FMUL R143, R146, R91 ;  /* 0x0000005b928f7220 */ /* 0x000fe20000400000 */
[----:B------:R-:W-:Y:S01]  /*3a30*/  LOP3.LUT R185, R131, 0x20, RZ, 0x3c, !PT ;  /* 0x0000002083b97812 */ /* 0x000fe200078e3cff */
[C---:B-1----:R-:W-:Y:S01]  /*3a40*/  FMUL R116, R15.reuse, R116 ;  /* 0x000000740f747220 */ /* 0x042fe20000400000 */
[C---:B------:R-:W-:Y:S01]  /*3a50*/  FMUL R117, R15.reuse, R117 ;  /* 0x000000750f757220 */ /* 0x040fe20000400000 */
[C---:B--2---:R-:W-:Y:S01]  /*3a60*/  FMUL R118, R144.reuse, R118 ;  /* 0x0000007690767220 */ /* 0x044fe20000400000 */
[C---:B------:R-:W-:Y:S01]  /*3a70*/  FMUL R119, R144.reuse, R119 ;  /* 0x0000007790777220 */ /* 0x040fe20000400000 */
[C---:B------:R-:W-:Y:S01]  /*3a80*/  FMUL R128, R15.reuse, R112 ;  /* 0x000000700f807220 */ /* 0x040fe20000400000 */
[C---:B------:R-:W-:Y:S01]  /*3a90*/  FMUL R129, R15.reuse, R113 ;  /* 0x000000710f817220 */ /* 0x040fe20000400000 */
[C---:B------:R-:W-:Y:S01]  /*3aa0*/  FMUL R130, R144.reuse, R114 ;  /* 0x0000007290827220 */ /* 0x040fe20000400000 */
[----:B------:R-:W0:Y:S01]  /*3ab0*/  LDSM.16.M88.4 R88, [R185+UR6+0x4000] ;  /* 0x00400006b958783b */ /* 0x000e220008000200 */
[C---:B------:R-:W-:Y:S01]  /*3ac0*/  FMUL R131, R144.reuse, R115 ;  /* 0x0000007390837220 */ /* 0x040fe20000400000 */
[C---:B------:R-:W-:Y:S06]  /*3ad0*/  HMMA.16816.F32.BF16 R104, R84.reuse, R80, R104 ;  /* 0x000000505468723c */ /* 0x040fec0000041868 */
[C---:B------:R-:W-:Y:S06]  /*3ae0*/  HMMA.16816.F32.BF16 R120, R84.reuse, R76, R120 ;  /* 0x0000004c5478723c */ /* 0x040fec0000041878 */
[C---:B------:R-:W-:Y:S06]  /*3af0*/  HMMA.16816.F32.BF16 R108, R84.reuse, R72, R108 ;  /* 0x00000048546c723c */ /* 0x040fec000004186c */
[----:B---3--:R-:W-:Y:S01]  /*3b00*/  HMMA.16816.F32.BF16 R112, R84, R96, R140 ;  /* 0x000000605470723c */ /* 0x008fe2000004188c */
[----:B------:R-:W1:Y:S05]  /*3b10*/  LDSM.16.M88.4 R84, [R185+UR6+0x4400] ;  /* 0x00440006b954783b */ /* 0x000e6a0008000200 */
[C---:B-----5:R-:W-:Y:S01]  /*3b20*/  HMMA.16816.F32.BF16 R116, R92.reuse, R76, R116 ;  /* 0x0000004c5c74723c */ /* 0x060fe20000041874 */
[----:B------:R-:W2:Y:S01]  /*3b30*/  LDC R76, c[0x0][0x280] ;  /* 0x0000a000ff4c7b82 */ /* 0x000ea20000000800 */
        /* <DEDUP_REMOVED lines=8> */
[C---:B------:R-:W-:Y:S06]  /*3bc0*/  HMMA.16816.F32.BF16 R128, R92.reuse, R80, R128 ;  /* 0x000000505c80723c */ /* 0x040fec0000041880 */
[C---:B------:R-:W-:Y:S01]  /*3bd0*/  HMMA.16816.F32.BF16 R100, R92.reuse, R72, R100 ;  /* 0x000000485c64723c */ /* 0x040fe20000041864 */
[----:B------:R-:W3:Y:S05]  /*3be0*/  LDC R72, c[0x0][0x264] ;  /* 0x00009900ff487b82 */ /* 0x000eea0000000800 */
[----:B------:R-:W-:Y:S03]  /*3bf0*/  HMMA.16816.F32.BF16 R92, R92, R96, R124 ;  /* 0x000000605c5c723c */ /* 0x000fe6000004187c */
[----:B------:R-:W4:Y:S01]  /*3c00*/  LDC R73, c[0x0][0x254] ;  /* 0x00009500ff497b82 */ /* 0x000f220000000800 */
[----:B--2---:R-:W-:-:S02]  /*3c10*/  ISETP.LE.AND P2, PT, R76, UR4, PT ;  /* 0x000000044c007c0c */ /* 0x004fc4000bf43270 */
[----:B0-----:R-:W-:Y:S01]  /*3c20*/  HMMA.16816.F32.BF16 R104, R88, R82, R104 ;  /* 0x000000525868723c */ /* 0x001fe20000041868 */
[----:B------:R-:W-:Y:S01]  /*3c30*/  FFMA R9, R145, R9, R182 ;  /* 0x0000000991097223 */ /* 0x000fe200000000b6 */
[----:B------:R-:W-:-:S04]  /*3c40*/  FFMA R10, R146, R10, R181 ;  /* 0x0000000a920a7223 */ /* 0x000fc800000000b5 */
[----:B------:R-:W-:Y:S01]  /*3c50*/  HMMA.16816.F32.BF16 R120, R88, R78, R120 ;  /* 0x0000004e5878723c */ /* 0x000fe20000041878 */
[----:B------:R-:W-:Y:S01]  /*3c60*/  FFMA R7, R15, R7, R184 ;  /* 0x000000070f077223 */ /* 0x000fe200000000b8 */
[----:B------:R-:W-:-:S04]  /*3c70*/  FFMA R14, R144, R14, R183 ;  /* 0x0000000e900e7223 */ /* 0x000fc800000000b7 */
[----:B------:R-:W-:Y:S01]  /*3c80*/  HMMA.16816.F32.BF16 R108, R88, R74, R108 ;  /* 0x0000004a586c723c */ /* 0x000fe2000004186c */
[----:B---3--:R-:W-:Y:S01]  /*3c90*/  IMAD R13, R72, 0x20, R13 ;  /* 0x00000020480d7824 */ /* 0x008fe200078e020d */
[----:B------:R-:W-:-:S04]  /*3ca0*/  MOV R15, R180 ;  /* 0x000000b4000f7202 */ /* 0x000fc80000000f00 */
[----:B------:R-:W-:Y:S01]  /*3cb0*/  HMMA.16816.F32.BF16 R88, R88, R98, R112 ;  /* 0x000000625858723c */ /* 0x000fe20000041870 */
[----:B------:R-:W-:Y:S01]  /*3cc0*/  IMAD.MOV.U32 R146, RZ, RZ, R147 ;  /* 0x000000ffff927224 */ /* 0x000fe200078e0093 */
[----:B----4-:R-:W-:-:S04]  /*3cd0*/  LEA R12, R73, R12, 0x5 ;  /* 0x0000000c490c7211 */ /* 0x010fc800078e28ff */
[----:B-1----:R-:W-:Y:S01]  /*3ce0*/  HMMA.16816.F32.BF16 R112, R84, R82, R128 ;  /* 0x000000525470723c */ /* 0x002fe20000041880 */
[----:B------:R-:W-:Y:S02]  /*3cf0*/  IMAD.MOV.U32 R145, RZ, RZ, R164 ;  /* 0x000000ffff917224 */ /* 0x000fe400078e00a4 */
[----:B------:R-:W-:-:S03]  /*3d00*/  IMAD.MOV.U32 R144, RZ, RZ, R165 ;  /* 0x000000ffff907224 */ /* 0x000fc600078e00a5 */
[C---:B------:R-:W-:Y:S06]  /*3d10*/  HMMA.16816.F32.BF16 R116, R84.reuse, R78, R116 ;  /* 0x0000004e5474723c */ /* 0x040fec0000041874 */
[C---:B------:R-:W-:Y:S06]  /*3d20*/  HMMA.16816.F32.BF16 R100, R84.reuse, R74, R100 ;  /* 0x0000004a5464723c */ /* 0x040fec0000041864 */
[----:B------:R-:W-:Y:S01]  /*3d30*/  HMMA.16816.F32.BF16 R124, R84, R98, R92 ;  /* 0x00000062547c723c */ /* 0x000fe2000004185c */
[----:B------:R-:W-:-:S08]  /*3d40*/  NOP ;  /* 0x0000000000007918 */ /* 0x000fd00000000000 */
[----:B------:R-:W-:-:S15]  /*3d50*/  @!P2 BRA `(.L_x_1) ;  /* 0xffffffe00054a947 */ /* 0x000fde000383ffff */
.L_x_0:
[----:B-1----:R-:W-:Y:S01]  /*3d60*/  MOV R20, R14 ;  /* 0x0000000e00147202 */ /* 0x002fe20000000f00 */
[----:B------:R-:W-:Y:S01]  /*3d70*/  IMAD.MOV.U32 R35, RZ, RZ, R9 ;  /* 0x000000ffff237224 */ /* 0x000fe200078e0009 */
[----:B------:R-:W-:Y:S01]  /*3d80*/  IADD3 R11, R11, UR6, R4 ;  /* 0x000000060b0b7c10 */ /* 0x000fe2000fffe004 */
[----:B------:R-:W-:Y:S01]  /*3d90*/  IMAD.MOV.U32 R23, RZ, RZ, R7 ;  /* 0x000000ffff177224 */ /* 0x000fe200078e0007 */
[C---:B------:R-:W-:Y:S01]  /*3da0*/  FSETP.GT.AND P2, PT, |R20|.reuse, 8.50705917302346158658e+37, PT ;  /* 0x7e8000001400780b */ /* 0x040fe20003f44200 */
[C---:B------:R-:W-:Y:S01]  /*3db0*/  FMUL R4, R35.reuse, 8388608 ;  /* 0x4b00000023047820 */ /* 0x040fe20000400000 */
[C---:B------:R-:W-:Y:S01]  /*3dc0*/  FSETP.GEU.AND P1, PT, |R20|.reuse, 1.175494350822287508e-38, PT ;  /* 0x008000001400780b */ /* 0x040fe20003f2e200 */
[C---:B------:R-:W-:Y:S01]  /*3dd0*/  FMUL R9, R20.reuse, 8388608 ;  /* 0x4b00000014097820 */ /* 0x040fe20000400000 */
[----:B------:R-:W-:Y:S01]  /*3de0*/  FSETP.GEU.AND P3, PT, R35, 1.175494350822287508e-38, PT ;  /* 0x008000002300780b */ /* 0x000fe20003f6e000 */
[----:B------:R-:W-:Y:S01]  /*3df0*/  IMAD.MOV.U32 R32, RZ, RZ, R10 ;  /* 0x000000ffff207224 */ /* 0x000fe200078e000a */
[----:B------:R-:W-:Y:S01]  /*3e00*/  FSETP.GEU.AND P6, PT, R20, 1.175494350822287508e-38, PT ;  /* 0x008000001400780b */ /* 0x000fe20003fce000 */
[----:B------:R-:W-:Y:S01]  /*3e10*/  FMUL R8, R23, 8388608 ;  /* 0x4b00000017087820 */ /* 0x000fe20000400000 */
[----:B------:R-:W-:Y:S01]  /*3e20*/  FSEL R56, R4, R35, !P3 ;  /* 0x0000002304387208 */ /* 0x000fe20005800000 */
[----:B------:R-:W-:Y:S01]  /*3e30*/  FMUL R7, R32, 8388608 ;  /* 0x4b00000020077820 */ /* 0x000fe20000400000 */
[----:B------:R-:W-:Y:S01]  /*3e40*/  FSEL R4, R9, R20, !P6 ;  /* 0x0000001409047208 */ /* 0x000fe20007000000 */
[----:B------:R-:W0:Y:S01]  /*3e50*/  LDC R54, c[0x0][0x278] ;  /* 0x00009e00ff367b82 */ /* 0x000e220000000800 */
[----:B------:R-:W-:Y:S01]  /*3e60*/  FSETP.GEU.AND P5, PT, R23, 1.175494350822287508e-38, PT ;  /* 0x008000001700780b */ /* 0x000fe20003fae000 */
[----:B------:R-:W-:Y:S01]  /*3e70*/  @P2 FMUL R20, R20, 0.25 ;  /* 0x3e80000014142820 */ /* 0x000fe20000400000 */
        /* <DEDUP_REMOVED lines=8> */
[----:B------:R-:W-:Y:S01]  /*3f00*/  @!P1 FMUL R20, R20, 16777216 ;  /* 0x4b80000014149820 */ /* 0x000fe20000400000 */
        /* <DEDUP_REMOVED lines=8> */
[----:B------:R-:W-:Y:S01]  /*3f90*/  FSETP.GT.AND P1, PT, |R32|, 8.50705917302346158658e+37, PT ;  /* 0x7e8000002000780b */ /* 0x000fe20003f24200 */
[----:B------:R-:W-:Y:S01]  /*3fa0*/  ULDC.64 UR4, c[0x0][0x270] ;  /* 0x00009c0000047ab9 */ /* 0x000fe20000000a00 */
[----:B------:R-:W-:Y:S01]  /*3fb0*/  FSEL R58, R8, R23, !P5 ;  /* 0x00000017083a7208 */ /* 0x000fe20006800000 */
[----:B------:R-:W-:Y:S01]  /*3fc0*/  VIADD R8, R56, 0xc0cafb0d ;  /* 0xc0cafb0d38087836 */ /* 0x000fe20000000000 */
[----:B------:R-:W-:Y:S01]  /*3fd0*/  FSEL R13, RZ, -23, P5 ;  /* 0xc1b80000ff0d7808 */ /* 0x000fe20002800000 */
[----:B------:R-:W-:Y:S01]  /*3fe0*/  UIMAD UR4, UR7, UR4, URZ ;  /* 0x00000004070472a4 */ /* 0x000fe2000f8e023f */
[----:B------:R-:W-:Y:S01]  /*3ff0*/  FSETP.GEU.AND P4, PT, R32, 1.175494350822287508e-38, PT ;  /* 0x008000002000780b */ /* 0x000fe20003f8e000 */
[----:B------:R-:W-:Y:S01]  /*4000*/  VIADD R14, R58, 0xc0cafb0d ;  /* 0xc0cafb0d3a0e7836 */ /* 0x000fe20000000000 */
[----:B------:R-:W-:Y:S01]  /*4010*/  FSETP.GEU.AND P5, PT, |R32|, 1.175494350822287508e-38, PT ;  /* 0x008000002000780b */ /* 0x000fe20003fae200 */
[----:B------:R-:W-:Y:S01]  /*4020*/  USHF.L.U32 UR8, UR4, 0x1, URZ ;  /* 0x0000000104087899 */ /* 0x000fe2000800063f */
[----:B------:R-:W-:-:S02]  /*4030*/  FSEL R67, R7, R32, !P4 ;  /* 0x0000002007437208 */ /* 0x000fc40006000000 */
[----:B------:R-:W-:Y:S01]  /*4040*/  FSEL R7, RZ, -23, P3 ;  /* 0xc1b80000ff077808 */ /* 0x000fe20001800000 */
[----:B------:R-:W-:Y:S01]  /*4050*/  @P1 FMUL R32, R32, 0.25 ;  /* 0x3e80000020201820 */ /* 0x000fe20000400000 */
[----:B------:R-:W-:Y:S01]  /*4060*/  FSETP.GT.AND P3, PT, |R23|, 8.50705917302346158658e+37, PT ;  /* 0x7e8000001700780b */ /* 0x000fe20003f64200 */
[----:B------:R-:W-:Y:S01]  /*4070*/  VIADD R10, R67, 0xc0cafb0d ;  /* 0xc0cafb0d430a7836 */ /* 0x000fe20000000000 */
[----:B------:R-:W-:Y:S01]  /*4080*/  FSETP.GT.AND P2, PT, |R35|, 8.50705917302346158658e+37, PT ;  /* 0x7e8000002300780b */ /* 0x000fe20003f44200 */
[----:B------:R-:W-:Y:S01]  /*4090*/  @P1 FMUL R91, R91, 0.25 ;  /* 0x3e8000005b5b1820 */ /* 0x000fe20000400000 */
[----:B------:R-:W-:Y:S01]  /*40a0*/  FSEL R9, RZ, -23, P4 ;  /* 0xc1b80000ff097808 */ /* 0x000fe20002000000 */
[----:B------:R-:W-:Y:S01]  /*40b0*/  @P1 FMUL R90, R90, 0.25 ;  /* 0x3e8000005a5a1820 */ /* 0x000fe20000400000 */
[----:B------:R-:W-:Y:S01]  /*40c0*/  LOP3.LUT R12, R10, 0xff800000, RZ, 0xc0, !PT ;  /* 0xff8000000a0c7812 */ /* 0x000fe200078ec0ff */
[----:B------:R-:W-:Y:S01]  /*40d0*/  @!P5 FMUL R32, R32, 16777216 ;  /* 0x4b8000002020d820 */ /* 0x000fe20000400000 */
[----:B------:R-:W-:Y:S01]  /*40e0*/  LOP3.LUT R15, R14, 0xff800000, RZ, 0xc0, !PT ;  /* 0xff8000000e0f7812 */ /* 0x000fe200078ec0ff */
[----:B------:R-:W-:Y:S01]  /*40f0*/  @P1 FMUL R111, R111, 0.25 ;  /* 0x3e8000006f6f1820 */ /* 0x000fe20000400000 */
[----:B------:R-:W-:Y:S01]  /*4100*/  I2FP.F32.S32 R14, R12 ;  /* 0x0000000c000e7245 */ /* 0x000fe20000201400 */
[----:B------:R-:W-:Y:S01]  /*4110*/  @P1 FMUL R110, R110, 0.25 ;  /* 0x3e8000006e6e1820 */ /* 0x000fe20000400000 */
[C---:B------:R-:W-:Y:S01]  /*4120*/  FSETP.GEU.AND P4, PT, |R23|.reuse, 1.175494350822287508e-38, PT ;  /* 0x008000001700780b */ /* 0x040fe20003f8e200 */
        /* <DEDUP_REMOVED lines=9> */
[----:B------:R-:W1:Y:S01]  /*41c0*/  MUFU.RCP R32, R32 ;  /* 0x0000002000207308 */ /* 0x000e620000001000 */
[----:B------:R-:W-:Y:S01]  /*41d0*/  FSETP.GEU.AND P3, PT, |R35|, 1.175494350822287508e-38, PT ;  /* 0x008000002300780b */ /* 0x000fe20003f6e200 */
[----:B------:R-:W-:Y:S01]  /*41e0*/  FFMA.FTZ R14, R14, 1.1920928955078125e-07, R9 ;  /* 0x340000000e0e7823 */ /* 0x000fe20000010009 */
[----:B------:R-:W-:Y:S01]  /*41f0*/  @P1 FMUL R123, R123, 0.25 ;  /* 0x3e8000007b7b1820 */ /* 0x000fe20000400000 */
[----:B------:R-:W-:Y:S01]  /*4200*/  @P1 FMUL R122, R122, 0.25 ;  /* 0x3e8000007a7a1820 */ /* 0x000fe20000400000 */
[----:B------:R-:W-:Y:S01]  /*4210*/  @P1 FMUL R107, R107, 0.25 ;  /* 0x3e8000006b6b1820 */ /* 0x000fe20000400000 */
[----:B------:R-:W-:Y:S01]  /*4220*/  @P1 FMUL R106, R106, 0.25 ;  /* 0x3e8000006a6a1820 */ /* 0x000fe20000400000 */
[----:B------:R-:W-:Y:S01]  /*4230*/  @P2 FMUL R35, R35, 0.25 ;  /* 0x3e80000023232820 */ /* 0x000fe20000400000 */
[----:B------:R-:W2:Y:S01]  /*4240*/  MUFU.RCP R9, R20 ;  /* 0x0000001400097308 */ /* 0x000ea20000001000 */
[----:B------:R-:W-:Y:S01]  /*4250*/  IADD3 R16, R4, -0x3f3504f3, RZ ;  /* 0xc0cafb0d04107810 */ /* 0x000fe20007ffe0ff */
[----:B------:R-:W-:Y:S01]  /*4260*/  @!P5 FMUL R91, R91, 16777216 ;  /* 0x4b8000005b5bd820 */ /* 0x000fe20000400000 */
[----:B------:R-:W-:Y:S01]  /*4270*/  LOP3.LUT R8, R8, 0xff800000, RZ, 0xc0, !PT ;  /* 0xff80000008087812 */ /* 0x000fe200078ec0ff */
        /* <DEDUP_REMOVED lines=8> */
[----:B------:R-:W-:Y:S01]  /*4300*/  LOP3.LUT R19, R16, 0xff800000, RZ, 0xc0, !PT ;  /* 0xff80000010137812 */ /* 0x000fe200078ec0ff */
[C---:B-1----:R-:W-:Y:S01]  /*4310*/  FMUL R33, R32.reuse, R91 ;  /* 0x0000005b20217220 */ /* 0x042fe20000400000 */
[----:B------:R-:W-:Y:S01]  /*4320*/  I2FP.F32.S32 R10, R8 ;  /* 0x00000008000a7245 */ /* 0x000fe20000201400 */
[C---:B------:R-:W-:Y:S01]  /*4330*/  FMUL R34, R32.reuse, R90 ;  /* 0x0000005a20227220 */ /* 0x040fe20000400000 */
[----:B------:R-:W-:Y:S01]  /*4340*/  I2FP.F32.S32 R16, R15 ;  /* 0x0000000f00107245 */ /* 0x000fe20000201400 */
[C---:B------:R-:W-:Y:S01]  /*4350*/  FMUL R38, R32.reuse, R111 ;  /* 0x0000006f20267220 */ /* 0x040fe20000400000 */
[C---:B------:R-:W-:Y:S01]  /*4360*/  FMUL R37, R32.reuse, R110 ;  /* 0x0000006e20257220 */ /* 0x040fe20000400000 */
[C---:B------:R-:W-:Y:S01]  /*4370*/  FMUL R41, R32.reuse, R123 ;  /* 0x0000007b20297220 */ /* 0x040fe20000400000 */
[C---:B------:R-:W-:Y:S01]  /*4380*/  FMUL R42, R32.reuse, R122 ;  /* 0x0000007a202a7220 */ /* 0x040fe20000400000 */
[C---:B------:R-:W-:Y:S01]  /*4390*/  FMUL R46, R32.reuse, R107 ;  /* 0x0000006b202e7220 */ /* 0x040fe20000400000 */
[----:B------:R-:W-:Y:S01]  /*43a0*/  FMUL R45, R32, R106 ;  /* 0x0000006a202d7220 */ /* 0x000fe20000400000 */
[----:B------:R-:W-:Y:S01]  /*43b0*/  @!P4 FMUL R23, R23, 16777216 ;  /* 0x4b8000001717c820 */ /* 0x000fe20000400000 */
[----:B------:R-:W1:Y:S01]  /*43c0*/  MUFU.RCP R32, R35 ;  /* 0x0000002300207308 */ /* 0x000e620000001000 */
[----:B------:R-:W-:Y:S01]  /*43d0*/  FFMA.FTZ R7, R10, 1.1920928955078125e-07, R7 ;  /* 0x340000000a077823 */ /* 0x000fe20000010007 */
[----:B------:R-:W-:Y:S01]  /*43e0*/  FFMA.FTZ R16, R16, 1.1920928955078125e-07, R13 ;  /* 0x3400000010107823 */ /* 0x000fe2000001000d */
[C---:B--2---:R-:W-:Y:S01]  /*43f0*/  FMUL R10, R9.reuse, R127 ;  /* 0x0000007f090a7220 */ /* 0x044fe20000400000 */
[C---:B------:R-:W-:Y:S01]  /*4400*/  FMUL R13, R9.reuse, R126 ;  /* 0x0000007e090d7220 */ /* 0x040fe20000400000 */
[C---:B------:R-:W-:Y:S01]  /*4410*/  FMUL R21, R9.reuse, R103 ;  /* 0x0000006709157220 */ /* 0x040fe20000400000 */
[C---:B------:R-:W-:Y:S01]  /*4420*/  FMUL R22, R9.reuse, R102 ;  /* 0x0000006609167220 */ /* 0x040fe20000400000 */
[C---:B------:R-:W-:Y:S01]  /*4430*/  FMUL R24, R9.reuse, R119 ;  /* 0x0000007709187220 */ /* 0x040fe20000400000 */
[C---:B------:R-:W-:Y:S01]  /*4440*/  FMUL R26, R9.reuse, R118 ;  /* 0x00000076091a7220 */ /* 0x040fe20000400000 */
[C---:B------:R-:W-:Y:S01]  /*4450*/  FMUL R29, R9.reuse, R115 ;  /* 0x00000073091d7220 */ /* 0x040fe20000400000 */
[----:B------:R-:W-:Y:S01]  /*4460*/  FMUL R31, R9, R114 ;  /* 0x00000072091f7220 */ /* 0x000fe20000400000 */
[----:B------:R-:W-:Y:S01]  /*4470*/  @P2 FMUL R89, R89, 0.25 ;  /* 0x3e80000059592820 */ /* 0x000fe20000400000 */
[----:B------:R-:W2:Y:S01]  /*4480*/  MUFU.RCP R9, R23 ;  /* 0x0000001700097308 */ /* 0x000ea20000001000 */
[----:B------:R-:W-:Y:S01]  /*4490*/  @P2 FMUL R109, R109, 0.25 ;  /* 0x3e8000006d6d2820 */ /* 0x000fe20000400000 */
[----:B------:R-:W-:Y:S01]  /*44a0*/  @!P4 FMUL R124, R124, 16777216 ;  /* 0x4b8000007c7cc820 */ /* 0x000fe20000400000 */
[----:B------:R-:W-:Y:S01]  /*44b0*/  @!P3 FMUL R89, R89, 16777216 ;  /* 0x4b8000005959b820 */ /* 0x000fe20000400000 */
[----:B------:R-:W-:Y:S01]  /*44c0*/  @!P4 FMUL R100, R100, 16777216 ;  /* 0x4b8000006464c820 */ /* 0x000fe20000400000 */
[----:B------:R-:W-:Y:S01]  /*44d0*/  @!P3 FMUL R109, R109, 16777216 ;  /* 0x4b8000006d6db820 */ /* 0x000fe20000400000 */
[----:B------:R-:W-:Y:S01]  /*44e0*/  SHF.R.U32.HI R0, RZ, 0x5, R0 ;  /* 0x00000005ff007819 */ /* 0x000fe20000011600 */
[C---:B-1----:R-:W-:Y:S01]  /*44f0*/  FMUL R35, R32.reuse, R89 ;  /* 0x0000005920237220 */ /* 0x042fe20000400000 */
[----:B------:R-:W-:Y:S01]  /*4500*/  FSEL R17, RZ, -23, P6 ;  /* 0xc1b80000ff117808 */ /* 0x000fe20003000000 */
[----:B------:R-:W-:Y:S01]  /*4510*/  FMUL R40, R32, R109 ;  /* 0x0000006d20287220 */ /* 0x000fe20000400000 */
[----:B------:R-:W-:Y:S01]  /*4520*/  I2FP.F32.S32 R18, R19 ;  /* 0x0000001300127245 */ /* 0x000fe20000201400 */
[----:B------:R-:W-:Y:S01]  /*4530*/  @!P4 FMUL R125, R125, 16777216 ;  /* 0x4b8000007d7dc820 */ /* 0x000fe20000400000 */
[----:B------:R-:W-:Y:S01]  /*4540*/  @!P4 FMUL R101, R101, 16777216 ;  /* 0x4b8000006565c820 */ /* 0x000fe20000400000 */
[----:B------:R-:W-:Y:S01]  /*4550*/  @!P4 FMUL R117, R117, 16777216 ;  /* 0x4b8000007575c820 */ /* 0x000fe20000400000 */
[----:B------:R-:W-:Y:S01]  /*4560*/  F2FP.BF16.F32.PACK_AB R51, R35, R40 ;  /* 0x000000282333723e */ /* 0x000fe200000010ff */
[----:B------:R-:W-:Y:S01]  /*4570*/  @!P4 FMUL R116, R116, 16777216 ;  /* 0x4b8000007474c820 */ /* 0x000fe20000400000 */
[----:B------:R-:W-:Y:S01]  /*4580*/  SGXT.U32 R35, R0, 0x2 ;  /* 0x000000020023781a */ /* 0x000fe20000000000 */
[C---:B--2---:R-:W-:Y:S01]  /*4590*/  FMUL R20, R9.reuse, R124 ;  /* 0x0000007c09147220 */ /* 0x044fe20000400000 */
[----:B------:R-:W-:Y:S01]  /*45a0*/  FMUL R25, R9, R100 ;  /* 0x0000006409197220 */ /* 0x000fe20000400000 */
[----:B------:R-:W-:Y:S01]  /*45b0*/  @!P4 FMUL R113, R113, 16777216 ;  /* 0x4b8000007171c820 */ /* 0x000fe20000400000 */
[----:B------:R-:W-:Y:S01]  /*45c0*/  @!P4 FMUL R112, R112, 16777216 ;  /* 0x4b8000007070c820 */ /* 0x000fe20000400000 */
[----:B------:R-:W-:Y:S01]  /*45d0*/  FFMA.FTZ R17, R18, 1.1920928955078125e-07, R17 ;  /* 0x3400000012117823 */ /* 0x000fe20000010011 */
[----:B------:R-:W-:Y:S01]  /*45e0*/  FMUL R18, R9, R125 ;  /* 0x0000007d09127220 */ /* 0x000fe20000400000 */
[----:B------:R-:W-:Y:S01]  /*45f0*/  F2FP.BF16.F32.PACK_AB R53, R20, R25 ;  /* 0x000000191435723e */ /* 0x000fe200000010ff */
[----:B0-----:R-:W-:-:S02]  /*4600*/  IMAD R20, R35, R54, RZ ;  /* 0x0000003623147224 */ /* 0x001fc400078e02ff */
[C---:B------:R-:W-:Y:S01]  /*4610*/  FMUL R23, R9.reuse, R101 ;  /* 0x0000006509177220 */ /* 0x040fe20000400000 */
[C---:B------:R-:W-:Y:S01]  /*4620*/  FMUL R27, R9.reuse, R117 ;  /* 0x00000075091b7220 */ /* 0x040fe20000400000 */
[C---:B------:R-:W-:Y:S01]  /*4630*/  FMUL R28, R9.reuse, R116 ;  /* 0x00000074091c7220 */ /* 0x040fe20000400000 */
[C---:B------:R-:W-:Y:S01]  /*4640*/  FMUL R30, R9.reuse, R113 ;  /* 0x00000071091e7220 */ /* 0x040fe20000400000 */
[----:B------:R-:W-:Y:S01]  /*4650*/  FMUL R9, R9, R112 ;  /* 0x0000007009097220 */ /* 0x000fe20000400000 */
[----:B------:R-:W-:Y:S02]  /*4660*/  IMAD R25, R54, 0x4, R20 ;  /* 0x0000000436197824 */ /* 0x000fe400078e0214 */
[----:B------:R-:W-:Y:S01]  /*4670*/  @P2 FMUL R88, R88, 0.25 ;  /* 0x3e80000058582820 */ /* 0x000fe20000400000 */
[----:B------:R-:W-:Y:S01]  /*4680*/  @P2 FMUL R108, R108, 0.25 ;  /* 0x3e8000006c6c2820 */ /* 0x000fe20000400000 */
[----:B------:R-:W-:Y:S01]  /*4690*/  @P2 FMUL R121, R121, 0.25 ;  /* 0x3e80000079792820 */ /* 0x000fe20000400000 */
[----:B------:R-:W-:Y:S01]  /*46a0*/  @P2 FMUL R120, R120, 0.25 ;  /* 0x3e80000078782820 */ /* 0x000fe20000400000 */
[----:B------:R-:W-:Y:S01]  /*46b0*/  @P2 FMUL R104, R104, 0.25 ;  /* 0x3e80000068682820 */ /* 0x000fe20000400000 */
[----:B------:R-:W-:Y:S01]  /*46c0*/  F2FP.BF16.F32.PACK_AB R52, R28, R9 ;  /* 0x000000091c34723e */ /* 0x000fe200000010ff */
[----:B------:R-:W-:Y:S01]  /*46d0*/  BAR.SYNC.DEFER_BLOCKING 0x0 ;  /* 0x0000000000007b1d */ /* 0x000fe20000010000 */
[----:B------:R-:W-:Y:S01]  /*46e0*/  @P2 FMUL R105, R105, 0.25 ;  /* 0x3e80000069692820 */ /* 0x000fe20000400000 */
[----:B------:R-:W-:Y:S01]  /*46f0*/  LEA R28, R54, R25, 0x2 ;  /* 0x00000019361c7211 */ /* 0x000fe200078e10ff */
[----:B------:R-:W-:Y:S01]  /*4700*/  @!P3 FMUL R88, R88, 16777216 ;  /* 0x4b8000005858b820 */ /* 0x000fe20000400000 */
[----:B------:R-:W-:Y:S01]  /*4710*/  @!P3 FMUL R108, R108, 16777216 ;  /* 0x4b8000006c6cb820 */ /* 0x000fe20000400000 */
[----:B------:R-:W-:Y:S01]  /*4720*/  @!P3 FMUL R121, R121, 16777216 ;  /* 0x4b8000007979b820 */ /* 0x000fe20000400000 */
[----:B------:R-:W-:Y:S01]  /*4730*/  @!P3 FMUL R120, R120, 16777216 ;  /* 0x4b8000007878b820 */ /* 0x000fe20000400000 */
[----:B------:R-:W-:Y:S01]  /*4740*/  @!P3 FMUL R104, R104, 16777216 ;  /* 0x4b8000006868b820 */ /* 0x000fe20000400000 */
[----:B------:R-:W-:Y:S01]  /*4750*/  @!P3 FMUL R105, R105, 16777216 ;  /* 0x4b8000006969b820 */ /* 0x000fe20000400000 */
[----:B------:R-:W-:Y:S01]  /*4760*/  F2FP.BF16.F32.PACK_AB R35, R18, R23 ;  /* 0x000000171223723e */ /* 0x000fe200000010ff */
[----:B------:R-:W-:-:S02]  /*4770*/  IMAD R23, R54, 0x4, R28 ;  /* 0x0000000436177824 */ /* 0x000fc400078e021c */
[C---:B------:R-:W-:Y:S01]  /*4780*/  FMUL R36, R32.reuse, R88 ;  /* 0x0000005820247220 */ /* 0x040fe20000400000 */
[C---:B------:R-:W-:Y:S01]  /*4790*/  FMUL R39, R32.reuse, R108 ;  /* 0x0000006c20277220 */ /* 0x040fe20000400000 */
[C---:B------:R-:W-:Y:S01]  /*47a0*/  FMUL R44, R32.reuse, R120 ;  /* 0x00000078202c7220 */ /* 0x040fe20000400000 */
[C---:B------:R-:W-:Y:S01]  /*47b0*/  FMUL R47, R32.reuse, R104 ;  /* 0x00000068202f7220 */ /* 0x040fe20000400000 */
[----:B------:R-:W-:Y:S01]  /*47c0*/  FMUL R43, R32, R121 ;  /* 0x00000079202b7220 */ /* 0x000fe20000400000 */
[----:B------:R-:W-:Y:S01]  /*47d0*/  F2FP.BF16.F32.PACK_AB R37, R34, R37 ;  /* 0x000000252225723e */ /* 0x000fe200000010ff */
[----:B------:R-:W-:Y:S01]  /*47e0*/  FMUL R32, R32, R105 ;  /* 0x0000006920207220 */ /* 0x000fe20000400000 */
[----:B------:R-:W-:Y:S01]  /*47f0*/  F2FP.BF16.F32.PACK_AB R34, R27, R30 ;  /* 0x0000001e1b22723e */ /* 0x000fe200000010ff */
[----:B------:R-:W-:Y:S01]  /*4800*/  IMAD R27, R54, 0x4, R23 ;  /* 0x00000004361b7824 */ /* 0x000fe200078e0217 */
[----:B------:R-:W-:Y:S01]  /*4810*/  F2FP.BF16.F32.PACK_AB R48, R44, R47 ;  /* 0x0000002f2c30723e */ /* 0x000fe200000010ff */
[----:B------:R-:W-:Y:S01]  /*4820*/  IMAD.IADD R8, R56, 0x1, -R8 ;  /* 0x0000000138087824 */ /* 0x000fe200078e0a08 */
[----:B------:R-:W-:Y:S01]  /*4830*/  F2FP.BF16.F32.PACK_AB R50, R43, R32 ;  /* 0x000000202b32723e */ /* 0x000fe200000010ff */
[----:B------:R-:W-:Y:S01]  /*4840*/  IMAD R30, R54, 0x4, R27 ;  /* 0x00000004361e7824 */ /* 0x000fe200078e021b */
[----:B------:R-:W-:Y:S01]  /*4850*/  F2FP.BF16.F32.PACK_AB R49, R36, R39 ;  /* 0x000000272431723e */ /* 0x000fe200000010ff */
[----:B------:R-:W-:-:S02]  /*4860*/  IMAD.MOV.U32 R43, RZ, RZ, 0x3dc6b27f ;  /* 0x3dc6b27fff2b7424 */ /* 0x000fc400078e00ff */
[----:B------:R-:W-:Y:S01]  /*4870*/  FADD R8, R8, -1 ;  /* 0xbf80000008087421 */ /* 0x000fe20000000000 */
[----:B------:R-:W-:Y:S01]  /*4880*/  IMAD.IADD R15, R58, 0x1, -R15 ;  /* 0x000000013a0f7824 */ /* 0x000fe200078e0a0f */
[----:B------:R-:W-:Y:S01]  /*4890*/  F2FP.BF16.F32.PACK_AB R47, R33, R38 ;  /* 0x00000026212f723e */ /* 0x000fe200000010ff */
[----:B------:R-:W-:Y:S01]  /*48a0*/  STS.64 [R6+UR6], R48 ;  /* 0x0000003006007988 */ /* 0x000fe20008000a06 */
[----:B------:R-:W-:Y:S01]  /*48b0*/  F2FP.BF16.F32.PACK_AB R46, R41, R46 ;  /* 0x0000002e292e723e */ /* 0x000fe200000010ff */
[----:B------:R-:W-:Y:S01]  /*48c0*/  FFMA.FTZ R9, R8, R43, -0.16845393180847167969 ;  /* 0xbe2c7f3008097423 */ /* 0x000fe2000001002b */
[----:B------:R-:W-:Y:S01]  /*48d0*/  F2FP.BF16.F32.PACK_AB R36, R42, R45 ;  /* 0x0000002d2a24723e */ /* 0x000fe200000010ff */
[----:B------:R-:W-:Y:S01]  /*48e0*/  FADD R15, R15, -1 ;  /* 0xbf8000000f0f7421 */ /* 0x000fe20000000000 */
[----:B------:R-:W-:Y:S01]  /*48f0*/  LOP3.LUT R0, R6, 0x8, RZ, 0x3c, !PT ;  /* 0x0000000806007812 */ /* 0x000fe200078e3cff */
[----:B------:R-:W-:Y:S01]  /*4900*/  STS.64 [R6+UR6+0x100], R50 ;  /* 0x0001003206007988 */ /* 0x000fe20008000a06 */
[----:B------:R-:W-:Y:S01]  /*4910*/  F2FP.BF16.F32.PACK_AB R39, R13, R22 ;  /* 0x000000160d27723e */ /* 0x000fe200000010ff */
[----:B------:R-:W-:Y:S01]  /*4920*/  IMAD.IADD R19, R4, 0x1, -R19 ;  /* 0x0000000104137824 */ /* 0x000fe200078e0a13 */
[----:B------:R-:W-:Y:S01]  /*4930*/  F2FP.BF16.F32.PACK_AB R38, R26, R31 ;  /* 0x0000001f1a26723e */ /* 0x000fe200000010ff */
[----:B------:R-:W-:Y:S01]  /*4940*/  STS.64 [R6+UR6+0x80], R52 ;  /* 0x0000803406007988 */ /* 0x000fe20008000a06 */
[----:B------:R-:W-:Y:S01]  /*4950*/  F2FP.BF16.F32.PACK_AB R41, R10, R21 ;  /* 0x000000150a29723e */ /* 0x000fe200000010ff */
[----:B------:R-:W-:Y:S01]  /*4960*/  FFMA.FTZ R9, R8, R9, 0.1716887056827545166 ;  /* 0x3e2fcf2a08097423 */ /* 0x000fe20000010009 */
[----:B------:R-:W-:Y:S01]  /*4970*/  F2FP.BF16.F32.PACK_AB R40, R24, R29 ;  /* 0x0000001d1828723e */ /* 0x000fe200000010ff */
[----:B------:R0:W-:Y:S01]  /*4980*/  STS.64 [R6+UR6+0x180], R34 ;  /* 0x0001802206007988 */ /* 0x0001e20008000a06 */
[----:B------:R-:W-:Y:S01]  /*4990*/  LEA R32, R54, R30, 0x2 ;  /* 0x0000001e36207211 */ /* 0x000fe200078e10ff */
[----:B------:R-:W-:Y:S01]  /*49a0*/  FADD R19, R19, -1 ;  /* 0xbf80000013137421 */ /* 0x000fe20000000000 */
[----:B------:R-:W-:Y:S01]  /*49b0*/  IMAD.IADD R12, R67, 0x1, -R12 ;  /* 0x00000001430c7824 */ /* 0x000fe200078e0a0c */
[----:B------:R-:W-:Y:S01]  /*49c0*/  STS.64 [R0+UR6+0x1000], R36 ;  /* 0x0010002400007988 */ /* 0x000fe20008000a06 */
[----:B------:R-:W-:Y:S01]  /*49d0*/  FFMA.FTZ R9, R8, R9, -0.17900948226451873779 ;  /* 0xbe374e4308097423 */ /* 0x000fe20000010009 */
[----:B------:R-:W-:-:S02]  /*49e0*/  IMAD R31, R54, 0x4, R32 ;  /* 0x00000004361f7824 */ /* 0x000fc400078e0220 */
[----:B------:R-:W-:Y:S01]  /*49f0*/  FADD R12, R12, -1 ;  /* 0xbf8000000c0c7421 */ /* 0x000fe20000000000 */
[----:B------:R-:W-:Y:S01]  /*4a00*/  STS.64 [R0+UR6+0x1100], R46 ;  /* 0x0011002e00007988 */ /* 0x000fe20008000a06 */
[----:B------:R-:W-:Y:S01]  /*4a10*/  FFMA.FTZ R9, R8, R9, 0.20512372255325317383 ;  /* 0x3e520bf408097423 */ /* 0x000fe20000010009 */
[----:B------:R-:W-:Y:S02]  /*4a20*/  IMAD R29, R54, 0x4, R31 ;  /* 0x00000004361d7824 */ /* 0x000fe400078e021f */
[-C--:B------:R-:W-:Y:S01]  /*4a30*/  FFMA.FTZ R13, R12, R43.reuse, -0.16845393180847167969 ;  /* 0xbe2c7f300c0d7423 */ /* 0x080fe2000001002b */
[----:B------:R-:W-:Y:S01]  /*4a40*/  STS.64 [R0+UR6+0x1080], R38 ;  /* 0x0010802600007988 */ /* 0x000fe20008000a06 */
[C---:B0-----:R-:W-:Y:S01]  /*4a50*/  FFMA.FTZ R6, R19.reuse, R43, -0.16845393180847167969 ;  /* 0xbe2c7f3013067423 */ /* 0x041fe2000001002b */
[----:B------:R-:W-:Y:S01]  /*4a60*/  FFMA.FTZ R9, R8, R9, -0.24046532809734344482 ;  /* 0xbe763c8b08097423 */ /* 0x000fe20000010009 */
[----:B------:R-:W-:Y:S01]  /*4a70*/  LEA R33, R54, R29, 0x2 ;  /* 0x0000001d36217211 */ /* 0x000fe200078e10ff */
[----:B------:R0:W-:Y:S01]  /*4a80*/  STS.64 [R0+UR6+0x1180], R40 ;  /* 0x0011802800007988 */ /* 0x0001e20008000a06 */
[----:B------:R-:W-:Y:S01]  /*4a90*/  FFMA.FTZ R6, R19, R6, 0.1716887056827545166 ;  /* 0x3e2fcf2a13067423 */ /* 0x000fe20000010006 */
[----:B------:R-:W-:Y:S01]  /*4aa0*/  FFMA.FTZ R13, R12, R13, 0.1716887056827545166 ;  /* 0x3e2fcf2a0c0d7423 */ /* 0x000fe2000001000d */
[----:B------:R-:W-:Y:S01]  /*4ab0*/  FFMA.FTZ R9, R8, R9, 0.28857114911079406738 ;  /* 0x3e93bf9908097423 */ /* 0x000fe20000010009 */
[----:B------:R-:W-:-:S02]  /*4ac0*/  IMAD R34, R54, 0x4, R33 ;  /* 0x0000000436227824 */ /* 0x000fc400078e0221 */
[C---:B------:R-:W-:Y:S01]  /*4ad0*/  FFMA.FTZ R6, R19.reuse, R6, -0.17900948226451873779 ;  /* 0xbe374e4313067423 */ /* 0x040fe20000010006 */
[----:B------:R-:W-:Y:S01]  /*4ae0*/  FFMA.FTZ R13, R12, R13, -0.17900948226451873779 ;  /* 0xbe374e430c0d7423 */ /* 0x000fe2000001000d */
[----:B------:R-:W-:Y:S01]  /*4af0*/  FFMA.FTZ R9, R8, R9, -0.36067417263984680176 ;  /* 0xbeb8aa4908097423 */ /* 0x000fe20000010009 */
[----:B------:R-:W-:Y:S01]  /*4b00*/  ISETP.GE.U32.AND P1, PT, R56, 0x7f800000, PT ;  /* 0x7f8000003800780c */ /* 0x000fe20003f26070 */
[----:B------:R-:W-:Y:S01]  /*4b10*/  FFMA.FTZ R6, R19, R6, 0.20512372255325317383 ;  /* 0x3e520bf413067423 */ /* 0x000fe20000010006 */
[----:B------:R-:W-:Y:S01]  /*4b20*/  LEA R35, R54, R34, 0x2 ;  /* 0x0000002236237211 */ /* 0x000fe200078e10ff */
[----:B------:R-:W-:Y:S01]  /*4b30*/  FFMA.FTZ R13, R12, R13, 0.20512372255325317383 ;  /* 0x3e520bf40c0d7423 */ /* 0x000fe2000001000d */
[----:B0-----:R-:W-:Y:S01]  /*4b40*/  FFMA.FTZ R0, R15, R43, -0.16845393180847167969 ;  /* 0xbe2c7f300f007423 */ /* 0x001fe2000001002b */
[----:B------:R-:W-:Y:S01]  /*4b50*/  FFMA.FTZ R6, R19, R6, -0.24046532809734344482 ;  /* 0xbe763c8b13067423 */ /* 0x000fe20000010006 */
[----:B------:R-:W-:Y:S01]  /*4b60*/  FFMA.FTZ R9, R8, R9, 0.48089820146560668945 ;  /* 0x3ef6384a08097423 */ /* 0x000fe20000010009 */
[----:B------:R-:W-:-:S02]  /*4b70*/  IMAD R37, R54, 0x4, R35 ;  /* 0x0000000436257824 */ /* 0x000fc400078e0223 */
[----:B------:R-:W-:Y:S01]  /*4b80*/  FFMA.FTZ R0, R15, R0, 0.1716887056827545166 ;  /* 0x3e2fcf2a0f007423 */ /* 0x000fe20000010000 */
[----:B------:R-:W-:Y:S01]  /*4b90*/  FFMA.FTZ R6, R19, R6, 0.28857114911079406738 ;  /* 0x3e93bf9913067423 */ /* 0x000fe20000010006 */
[----:B------:R-:W-:Y:S01]  /*4ba0*/  FFMA.FTZ R13, R12, R13, -0.24046532809734344482 ;  /* 0xbe763c8b0c0d7423 */ /* 0x000fe2000001000d */
[----:B------:R-:W-:Y:S01]  /*4bb0*/  FFMA.FTZ R9, R8, R9, -0.72134751081466674805 ;  /* 0xbf38aa3b08097423 */ /* 0x000fe20000010009 */
[----:B------:R-:W-:Y:S01]  /*4bc0*/  FFMA.FTZ R0, R15, R0, -0.17900948226451873779 ;  /* 0xbe374e430f007423 */ /* 0x000fe20000010000 */
[----:B------:R-:W-:Y:S02]  /*4bd0*/  IMAD R39, R54, 0x4, R37 ;  /* 0x0000000436277824 */ /* 0x000fe400078e0225 */
[----:B------:R-:W-:Y:S01]  /*4be0*/  FFMA.FTZ R6, R19, R6, -0.36067417263984680176 ;  /* 0xbeb8aa4913067423 */ /* 0x000fe20000010006 */
[----:B------:R-:W-:Y:S01]  /*4bf0*/  FFMA.FTZ R13, R12, R13, 0.28857114911079406738 ;  /* 0x3e93bf990c0d7423 */ /* 0x000fe2000001000d */
[----:B------:R-:W-:Y:S01]  /*4c00*/  FFMA.FTZ R0, R15, R0, 0.20512372255325317383 ;  /* 0x3e520bf40f007423 */ /* 0x000fe20000010000 */
[----:B------:R-:W-:Y:S01]  /*4c10*/  FMUL R9, R8, R9 ;  /* 0x0000000908097220 */ /* 0x000fe20000400000 */
[----:B------:R-:W-:-:S02]  /*4c20*/  IMAD R41, R54, 0x4, R39 ;  /* 0x0000000436297824 */ /* 0x000fc400078e0227 */
[----:B------:R-:W-:Y:S01]  /*4c30*/  FFMA.FTZ R6, R19, R6, 0.48089820146560668945 ;  /* 0x3ef6384a13067423 */ /* 0x000fe20000010006 */
[C---:B------:R-:W-:Y:S01]  /*4c40*/  FFMA.FTZ R0, R15.reuse, R0, -0.24046532809734344482 ;  /* 0xbe763c8b0f007423 */ /* 0x040fe20000010000 */
[----:B------:R-:W-:Y:S01]  /*4c50*/  FFMA.FTZ R13, R12, R13, -0.36067417263984680176 ;  /* 0xbeb8aa490c0d7423 */ /* 0x000fe2000001000d */
[----:B------:R-:W-:Y:S01]  /*4c60*/  FMUL R9, R8, R9 ;  /* 0x0000000908097220 */ /* 0x000fe20000400000 */
[----:B------:R-:W-:Y:S01]  /*4c70*/  LEA R43, R54, R41, 0x2 ;  /* 0x00000029362b7211 */ /* 0x000fe200078e10ff */
[----:B------:R-:W-:Y:S01]  /*4c80*/  FFMA.FTZ R0, R15, R0, 0.28857114911079406738 ;  /* 0x3e93bf990f007423 */ /* 0x000fe20000010000 */
[----:B------:R-:W-:Y:S01]  /*4c90*/  FFMA.FTZ R6, R19, R6, -0.72134751081466674805 ;  /* 0xbf38aa3b13067423 */ /* 0x000fe20000010006 */
[----:B------:R-:W-:Y:S01]  /*4ca0*/  FFMA.FTZ R13, R12, R13, 0.48089820146560668945 ;  /* 0x3ef6384a0c0d7423 */ /* 0x000fe2000001000d */
[----:B------:R-:W-:Y:S01]  /*4cb0*/  FFMA.FTZ R8, R8, 1.4426950216293334961, R9 ;  /* 0x3fb8aa3b08087823 */ /* 0x000fe20000010009 */
[----:B------:R-:W-:Y:S01]  /*4cc0*/  FFMA.FTZ R0, R15, R0, -0.36067417263984680176 ;  /* 0xbeb8aa490f007423 */ /* 0x000fe20000010000 */
[----:B------:R-:W-:Y:S01]  /*4cd0*/  FMUL R6, R19, R6 ;  /* 0x0000000613067220 */ /* 0x000fe20000400000 */
[----:B------:R-:W-:Y:S01]  /*4ce0*/  ISETP.GE.U32.AND P6, PT, R67, 0x7f800000, PT ;  /* 0x7f8000004300780c */ /* 0x000fe20003fc6070 */
[----:B------:R-:W-:-:S02]  /*4cf0*/  IMAD R45, R54, 0x4, R43 ;  /* 0x00000004362d7824 */ /* 0x000fc400078e022b */
[----:B------:R-:W-:Y:S01]  /*4d00*/  FFMA.FTZ R0, R15, R0, 0.48089820146560668945 ;  /* 0x3ef6384a0f007423 */ /* 0x000fe20000010000 */
[----:B------:R-:W-:Y:S01]  /*4d10*/  FFMA.FTZ R13, R12, R13, -0.72134751081466674805 ;  /* 0xbf38aa3b0c0d7423 */ /* 0x000fe2000001000d */
[----:B------:R-:W-:Y:S01]  /*4d20*/  FMUL R6, R19, R6 ;  /* 0x0000000613067220 */ /* 0x000fe20000400000 */
[----:B------:R-:W-:Y:S02]  /*4d30*/  IMAD R47, R54, 0x4, R45 ;  /* 0x00000004362f7824 */ /* 0x000fe400078e022d */
[----:B------:R-:W-:Y:S01]  /*4d40*/  FFMA.FTZ R0, R15, R0, -0.72134751081466674805 ;  /* 0xbf38aa3b0f007423 */ /* 0x000fe20000010000 */
[----:B------:R-:W-:Y:S01]  /*4d50*/  FMUL R13, R12, R13 ;  /* 0x0000000d0c0d7220 */ /* 0x000fe20000400000 */
[----:B------:R-:W-:Y:S01]  /*4d60*/  ISETP.GE.U32.AND P4, PT, R58, 0x7f800000, PT ;  /* 0x7f8000003a00780c */ /* 0x000fe20003f86070 */
[----:B------:R-:W-:Y:S01]  /*4d70*/  FFMA.FTZ R6, R19, 1.4426950216293334961, R6 ;  /* 0x3fb8aa3b13067823 */ /* 0x000fe20000010006 */
[----:B------:R-:W-:Y:S01]  /*4d80*/  FMUL R0, R15, R0 ;  /* 0x000000000f007220 */ /* 0x000fe20000400000 */
[----:B------:R-:W-:-:S02]  /*4d90*/  IMAD R49, R54, 0x4, R47 ;  /* 0x0000000436317824 */ /* 0x000fc400078e022f */
[C---:B------:R-:W-:Y:S01]  /*4da0*/  FMUL R13, R12.reuse, R13 ;  /* 0x0000000d0c0d7220 */ /* 0x040fe20000400000 */
[----:B------:R-:W-:Y:S01]  /*4db0*/  FADD R73, R17, R6 ;  /* 0x0000000611497221 */ /* 0x000fe20000000000 */
[C---:B------:R-:W-:Y:S01]  /*4dc0*/  FMUL R0, R15.reuse, R0 ;  /* 0x000000000f007220 */ /* 0x040fe20000400000 */
[----:B------:R-:W-:Y:S01]  /*4dd0*/  @P6 MOV R6, 0x7f800000 ;  /* 0x7f80000000066802 */ /* 0x000fe20000000f00 */
[----:B------:R-:W-:Y:S01]  /*4de0*/  FFMA.FTZ R13, R12, 1.4426950216293334961, R13 ;  /* 0x3fb8aa3b0c0d7823 */ /* 0x000fe2000001000d */
[----:B------:R-:W-:Y:S01]  /*4df0*/  LEA R51, R54, R49, 0x2 ;  /* 0x0000003136337211 */ /* 0x000fe200078e10ff */
[----:B------:R-:W-:Y:S01]  /*4e00*/  FFMA.FTZ R15, R15, 1.4426950216293334961, R0 ;  /* 0x3fb8aa3b0f0f7823 */ /* 0x000fe20000010000 */
[----:B------:R-:W-:Y:S01]  /*4e10*/  FADD R0, R7, R8 ;  /* 0x0000000807007221 */ /* 0x000fe20000000000 */
[----:B------:R-:W-:Y:S01]  /*4e20*/  @P1 IMAD.MOV.U32 R7, RZ, RZ, 0x7f800000 ;  /* 0x7f800000ff071424 */ /* 0x000fe200078e00ff */
[----:B------:R-:W0:Y:S01]  /*4e30*/  LDC.64 R8, c[0x0][0x228] ;  /* 0x00008a00ff087b82 */ /* 0x000e220000000a00 */
[----:B------:R-:W-:Y:S01]  /*4e40*/  FADD R10, R14, R13 ;  /* 0x0000000d0e0a7221 */ /* 0x000fe20000000000 */
[----:B------:R-:W-:Y:S01]  /*4e50*/  ISETP.GE.U32.AND P5, PT, R4, 0x7f800000, PT ;  /* 0x7f8000000400780c */ /* 0x000fe20003fa6070 */
[----:B------:R-:W-:Y:S01]  /*4e60*/  @P1 FFMA.FTZ R0, R56, R7, +INF ;  /* 0x7f80000038001423 */ /* 0x000fe20000010007 */
[----:B------:R-:W-:Y:S01]  /*4e70*/  @P6 FFMA.FTZ R10, R67, R6, +INF ;  /* 0x7f800000430a6423 */ /* 0x000fe20000010006 */
[----:B------:R-:W-:-:S03]  /*4e80*/  @P4 IMAD.MOV.U32 R7, RZ, RZ, 0x7f800000 ;  /* 0x7f800000ff074424 */ /* 0x000fc600078e00ff */
[----:B------:R-:W-:Y:S01]  /*4e90*/  BAR.SYNC.DEFER_BLOCKING 0x0 ;  /* 0x0000000000007b1d */ /* 0x000fe20000010000 */
[----:B------:R-:W-:Y:S02]  /*4ea0*/  IMAD R53, R54, 0x4, R51 ;  /* 0x0000000436357824 */ /* 0x000fe400078e0233 */
[----:B------:R-:W-:Y:S01]  /*4eb0*/  FADD R72, R16, R15 ;  /* 0x0000000f10487221 */ /* 0x000fe20000000000 */
[----:B------:R-:W-:Y:S02]  /*4ec0*/  IMAD R6, R2, UR5, RZ ;  /* 0x0000000502067c24 */ /* 0x000fe4000f8e02ff */
[----:B------:R-:W-:Y:S01]  /*4ed0*/  @P4 FFMA.FTZ R72, R58, R7, +INF ;  /* 0x7f8000003a484423 */ /* 0x000fe20000010007 */
[----:B------:R-:W-:Y:S01]  /*4ee0*/  IMAD R55, R54, 0x4, R53 ;  /* 0x0000000436377824 */ /* 0x000fe200078e0235 */
[----:B------:R-:W-:Y:S01]  /*4ef0*/  UIMAD.WIDE UR4, UR4, 0x2, URZ ;  /* 0x00000002040478a5 */ /* 0x000fe2000f8e023f */
[----:B------:R-:W-:Y:S01]  /*4f00*/  IMAD.SHL.U32 R7, R6, 0x2, RZ ;  /* 0x0000000206077824 */ /* 0x000fe200078e00ff */
[----:B------:R-:W-:Y:S01]  /*4f10*/  LOP3.LUT R62, R5, 0x8, RZ, 0x3c, !PT ;  /* 0x00000008053e7812 */ /* 0x000fe200078e3cff */
[----:B------:R-:W-:Y:S01]  /*4f20*/  IMAD R57, R54, 0x4, R55 ;  /* 0x0000000436397824 */ /* 0x000fe200078e0237 */
[----:B------:R-:W-:Y:S01]  /*4f30*/  @P5 MOV R13, 0x7f800000 ;  /* 0x7f800000000d5802 */ /* 0x000fe20000000f00 */
[----:B------:R-:W-:Y:S01]  /*4f40*/  IMAD.HI R6, R6, 0x2, RZ ;  /* 0x0000000206067827 */ /* 0x000fe200078e02ff */
[----:B------:R-:W-:Y:S01]  /*4f50*/  FSETP.NEU.AND P2, PT, R67, RZ, PT ;  /* 0x000000ff4300720b */ /* 0x000fe20003f4d000 */
[----:B------:R-:W-:Y:S01]  /*4f60*/  ULDC UR4, c[0x0][0x27c] ;  /* 0x00009f0000047ab9 */ /* 0x000fe20000000800 */
[----:B------:R-:W-:Y:S01]  /*4f70*/  LEA R59, R54, R57, 0x2 ;  /* 0x00000039363b7211 */ /* 0x000fe200078e10ff */
[----:B------:R-:W-:Y:S01]  /*4f80*/  @P5 FFMA.FTZ R73, R4, R13, +INF ;  /* 0x7f80000004495423 */ /* 0x000fe2000001000d */
[----:B------:R-:W-:Y:S01]  /*4f90*/  FSETP.NEU.AND P3, PT, R56, RZ, PT ;  /* 0x000000ff3800720b */ /* 0x000fe20003f6d000 */
[----:B------:R-:W-:Y:S01]  /*4fa0*/  UIMAD UR4, UR7, UR4, URZ ;  /* 0x00000004070472a4 */ /* 0x000fe2000f8e023f */
[----:B0-----:R-:W-:Y:S01]  /*4fb0*/  IADD3 R70, P4, P6, R7, UR8, R8 ;  /* 0x0000000807467c10 */ /* 0x001fe2000fe9e008 */
[----:B------:R-:W-:Y:S01]  /*4fc0*/  IMAD R61, R54, 0x4, R59 ;  /* 0x00000004363d7824 */ /* 0x000fe200078e023b */
[----:B------:R-:W-:Y:S01]  /*4fd0*/  FSETP.NEU.AND P1, PT, R58, RZ, PT ;  /* 0x000000ff3a00720b */ /* 0x000fe20003f2d000 */
[----:B------:R-:W-:Y:S01]  /*4fe0*/  USHF.L.U32 UR7, UR4, 0x2, URZ ;  /* 0x0000000204077899 */ /* 0x000fe2000800063f */
[----:B------:R-:W-:Y:S01]  /*4ff0*/  IADD3.X R92, R6, UR5, R9, P4, P6 ;  /* 0x00000005065c7c10 */ /* 0x000fe2000a7ec409 */
[----:B------:R-:W-:Y:S01]  /*5000*/  IMAD R63, R54, 0x4, R61 ;  /* 0x00000004363f7824 */ /* 0x000fe200078e023d */
[-C--:B------:R-:W-:Y:S01]  /*5010*/  LEA R6, P6, R20, R70.reuse, 0x1 ;  /* 0x0000004614067211 */ /* 0x080fe200078c08ff */
[----:B------:R-:W0:Y:S01]  /*5020*/  LDS.64 R76, [R5+UR6] ;  /* 0x00000006054c7984 */ /* 0x000e220008000a00 */
[-C--:B------:R-:W-:Y:S01]  /*5030*/  LEA R12, P4, R28, R70.reuse, 0x1 ;  /* 0x000000461c0c7211 */ /* 0x080fe200078808ff */
[----:B------:R-:W-:Y:S01]  /*5040*/  IMAD R65, R54, 0x4, R63 ;  /* 0x0000000436417824 */ /* 0x000fe200078e023f */
[----:B------:R-:W-:Y:S01]  /*5050*/  LEA R8, P5, R25, R70, 0x1 ;  /* 0x0000004619087211 */ /* 0x000fe200078a08ff */
[----:B------:R-:W1:Y:S01]  /*5060*/  LDS.64 R84, [R62+UR6] ;  /* 0x000000063e547984 */ /* 0x000e620008000a00 */
[----:B------:R-:W-:Y:S01]  /*5070*/  LEA.HI.X.SX32 R7, R20, R92, 0x1, P6 ;  /* 0x0000005c14077211 */ /* 0x000fe200030f0eff */
[----:B------:R-:W-:Y:S01]  /*5080*/  UIMAD.WIDE UR4, UR4, 0x4, URZ ;  /* 0x00000004040478a5 */ /* 0x000fe2000f8e023f */
[----:B------:R-:W-:Y:S01]  /*5090*/  LEA R14, P6, R23, R70, 0x1 ;  /* 0x00000046170e7211 */ /* 0x000fe200078c08ff */
[----:B------:R-:W2:Y:S01]  /*50a0*/  LDS.64 R78, [R5+UR6+0x200] ;  /* 0x00020006054e7984 */ /* 0x000ea20008000a00 */
[----:B------:R-:W-:-:S02]  /*50b0*/  LEA.HI.X.SX32 R13, R28, R92, 0x1, P4 ;  /* 0x0000005c1c0d7211 */ /* 0x000fc400020f0eff */
[----:B------:R-:W-:Y:S01]  /*50c0*/  LEA R18, P4, R30, R70, 0x1 ;  /* 0x000000461e127211 */ /* 0x000fe200078808ff */
[----:B------:R-:W3:Y:S01]  /*50d0*/  LDS.64 R86, [R62+UR6+0x200] ;  /* 0x000200063e567984 */ /* 0x000ee20008000a00 */
[----:B------:R-:W-:Y:S02]  /*50e0*/  LEA.HI.X.SX32 R9, R25, R92, 0x1, P5 ;  /* 0x0000005c19097211 */ /* 0x000fe400028f0eff */
[----:B------:R-:W-:Y:S01]  /*50f0*/  LEA R16, P5, R27, R70, 0x1 ;  /* 0x000000461b107211 */ /* 0x000fe200078a08ff */
[----:B------:R-:W4:Y:S01]  /*5100*/  LDS.64 R80, [R5+UR6+0x400] ;  /* 0x0004000605507984 */ /* 0x000f220008000a00 */
[----:B------:R-:W-:Y:S02]  /*5110*/  LEA.HI.X.SX32 R15, R23, R92, 0x1, P6 ;  /* 0x0000005c170f7211 */ /* 0x000fe400030f0eff */
[----:B------:R-:W-:Y:S01]  /*5120*/  LEA R20, P6, R32, R70, 0x1 ;  /* 0x0000004620147211 */ /* 0x000fe200078c08ff */
[----:B------:R-:W5:Y:S01]  /*5130*/  LDS.64 R88, [R62+UR6+0x400] ;  /* 0x000400063e587984 */ /* 0x000f620008000a00 */
[----:B------:R-:W-:-:S02]  /*5140*/  LEA.HI.X.SX32 R19, R30, R92, 0x1, P4 ;  /* 0x0000005c1e137211 */ /* 0x000fc400020f0eff */
[----:B------:R-:W-:Y:S01]  /*5150*/  LEA R24, P4, R29, R70, 0x1 ;  /* 0x000000461d187211 */ /* 0x000fe200078808ff */
[----:B------:R-:W5:Y:S01]  /*5160*/  LDS.64 R82, [R5+UR6+0x600] ;  /* 0x0006000605527984 */ /* 0x000f620008000a00 */
[----:B------:R-:W-:Y:S02]  /*5170*/  LEA.HI.X.SX32 R17, R27, R92, 0x1, P5 ;  /* 0x0000005c1b117211 */ /* 0x000fe400028f0eff */
[----:B------:R-:W-:Y:S01]  /*5180*/  LEA R22, P5, R31, R70, 0x1 ;  /* 0x000000461f167211 */ /* 0x000fe200078a08ff */
[----:B------:R-:W5:Y:S01]  /*5190*/  LDS.64 R90, [R62+UR6+0x600] ;  /* 0x000600063e5a7984 */ /* 0x000f620008000a00 */
[----:B------:R-:W-:Y:S02]  /*51a0*/  LEA.HI.X.SX32 R21, R32, R92, 0x1, P6 ;  /* 0x0000005c20157211 */ /* 0x000fe400030f0eff */
[----:B------:R-:W-:Y:S02]  /*51b0*/  LEA R26, P6, R33, R70, 0x1 ;  /* 0x00000046211a7211 */ /* 0x000fe400078c08ff */
[----:B------:R-:W-:-:S02]  /*51c0*/  LEA.HI.X.SX32 R25, R29, R92, 0x1, P4 ;  /* 0x0000005c1d197211 */ /* 0x000fc400020f0eff */
[----:B------:R-:W-:Y:S02]  /*51d0*/  LEA R30, P4, R35, R70, 0x1 ;  /* 0x00000046231e7211 */ /* 0x000fe400078808ff */
[----:B------:R-:W-:Y:S02]  /*51e0*/  LEA R67, R54, R65, 0x2 ;  /* 0x0000004136437211 */ /* 0x000fe400078e10ff */
[----:B------:R-:W-:Y:S01]  /*51f0*/  LEA.HI.X.SX32 R23, R31, R92, 0x1, P5 ;  /* 0x0000005c1f177211 */ /* 0x000fe200028f0eff */
[----:B0-----:R-:W-:Y:S01]  /*5200*/  STG.E.U16 desc[UR10][R6.64], R76 ;  /* 0x0000004c06007986 */ /* 0x001fe2000c10150a */
[----:B------:R-:W-:Y:S01]  /*5210*/  LEA R28, P5, R34, R70, 0x1 ;  /* 0x00000046221c7211 */ /* 0x000fe200078a08ff */
[C---:B------:R-:W-:Y:S01]  /*5220*/  IMAD R69, R54.reuse, 0x4, R67 ;  /* 0x0000000436457824 */ /* 0x040fe200078e0243 */
[----:B------:R-:W-:Y:S01]  /*5230*/  LEA.HI.X.SX32 R27, R33, R92, 0x1, P6 ;  /* 0x0000005c211b7211 */ /* 0x000fe200030f0eff */
[----:B-1----:R-:W-:Y:S01]  /*5240*/  STG.E.U16 desc[UR10][R8.64], R84 ;  /* 0x0000005408007986 */ /* 0x002fe2000c10150a */
[----:B------:R-:W-:Y:S01]  /*5250*/  LEA R32, P6, R37, R70, 0x1 ;  /* 0x0000004625207211 */ /* 0x000fe200078c08ff */
[C---:B------:R-:W-:Y:S01]  /*5260*/  IMAD R71, R54.reuse, 0x4, R69 ;  /* 0x0000000436477824 */ /* 0x040fe200078e0245 */
[----:B------:R-:W-:Y:S01]  /*5270*/  LEA.HI.X.SX32 R31, R35, R92, 0x1, P4 ;  /* 0x0000005c231f7211 */ /* 0x000fe200020f0eff */
[----:B--2---:R0:W-:Y:S01]  /*5280*/  STG.E.U16 desc[UR10][R12.64], R78 ;  /* 0x0000004e0c007986 */ /* 0x0041e2000c10150a */
[----:B------:R-:W-:Y:S01]  /*5290*/  LEA R36, P4, R41, R70, 0x1 ;  /* 0x0000004629247211 */ /* 0x000fe200078808ff */
[----:B------:R-:W-:Y:S01]  /*52a0*/  IMAD R74, R54, 0x4, R71 ;  /* 0x00000004364a7824 */ /* 0x000fe200078e0247 */
[----:B------:R-:W-:Y:S01]  /*52b0*/  LEA.HI.X.SX32 R29, R34, R92, 0x1, P5 ;  /* 0x0000005c221d7211 */ /* 0x000fe200028f0eff */
[----:B---3--:R1:W-:Y:S01]  /*52c0*/  STG.E.U16 desc[UR10][R14.64], R86 ;  /* 0x000000560e007986 */ /* 0x0083e2000c10150a */
[----:B------:R-:W-:-:S02]  /*52d0*/  LEA R34, P5, R39, R70, 0x1 ;  /* 0x0000004627227211 */ /* 0x000fc400078a08ff */
[----:B------:R-:W-:Y:S01]  /*52e0*/  LEA.HI.X.SX32 R33, R37, R92, 0x1, P6 ;  /* 0x0000005c25217211 */ /* 0x000fe200030f0eff */
[----:B----4-:R2:W-:Y:S01]  /*52f0*/  STG.E.U16 desc[UR10][R16.64], R80 ;  /* 0x0000005010007986 */ /* 0x0105e2000c10150a */
[----:B------:R-:W-:Y:S02]  /*5300*/  LEA R38, P6, R43, R70, 0x1 ;  /* 0x000000462b267211 */ /* 0x000fe400078c08ff */
[----:B------:R-:W-:Y:S01]  /*5310*/  LEA.HI.X.SX32 R37, R41, R92, 0x1, P4 ;  /* 0x0000005c29257211 */ /* 0x000fe200020f0eff */
[----:B-----5:R3:W-:Y:S01]  /*5320*/  STG.E.U16 desc[UR10][R18.64], R88 ;  /* 0x0000005812007986 */ /* 0x0207e2000c10150a */
[----:B------:R-:W-:Y:S02]  /*5330*/  LEA R42, P4, R47, R70, 0x1 ;  /* 0x000000462f2a7211 */ /* 0x000fe400078808ff */
[----:B------:R-:W-:Y:S01]  /*5340*/  LEA.HI.X.SX32 R35, R39, R92, 0x1, P5 ;  /* 0x0000005c27237211 */ /* 0x000fe200028f0eff */
[----:B------:R-:W-:Y:S01]  /*5350*/  STG.E.U16 desc[UR10][R20.64], R82 ;  /* 0x0000005214007986 */ /* 0x000fe2000c10150a */
[----:B------:R-:W-:-:S02]  /*5360*/  LEA R40, P5, R45, R70, 0x1 ;  /* 0x000000462d287211 */ /* 0x000fc400078a08ff */
[----:B------:R-:W-:Y:S01]  /*5370*/  LEA.HI.X.SX32 R39, R43, R92, 0x1, P6 ;  /* 0x0000005c2b277211 */ /* 0x000fe200030f0eff */
[----:B------:R-:W-:Y:S01]  /*5380*/  STG.E.U16 desc[UR10][R22.64], R90 ;  /* 0x0000005a16007986 */ /* 0x000fe2000c10150a */
[----:B------:R-:W-:Y:S02]  /*5390*/  LEA R44, P6, R49, R70, 0x1 ;  /* 0x00000046312c7211 */ /* 0x000fe400078c08ff */
[----:B------:R-:W-:Y:S02]  /*53a0*/  LEA.HI.X.SX32 R43, R47, R92, 0x1, P4 ;  /* 0x0000005c2f2b7211 */ /* 0x000fe400020f0eff */
[----:B------:R-:W-:Y:S02]  /*53b0*/  LEA R48, P4, R53, R70, 0x1 ;  /* 0x0000004635307211 */ /* 0x000fe400078808ff */
[----:B------:R-:W-:Y:S02]  /*53c0*/  LEA.HI.X.SX32 R41, R45, R92, 0x1, P5 ;  /* 0x0000005c2d297211 */ /* 0x000fe400028f0eff */
[----:B------:R-:W-:-:S02]  /*53d0*/  LEA R46, P5, R51, R70, 0x1 ;  /* 0x00000046332e7211 */ /* 0x000fc400078a08ff */
[----:B------:R-:W-:Y:S02]  /*53e0*/  LEA.HI.X.SX32 R45, R49, R92, 0x1, P6 ;  /* 0x0000005c312d7211 */ /* 0x000fe400030f0eff */
[----:B------:R-:W-:Y:S02]  /*53f0*/  LEA R75, R54, R74, 0x2 ;  /* 0x0000004a364b7211 */ /* 0x000fe400078e10ff */
[----:B------:R-:W-:Y:S02]  /*5400*/  LEA R50, P6, R55, R70, 0x1 ;  /* 0x0000004637327211 */ /* 0x000fe400078c08ff */
[----:B------:R-:W-:Y:S02]  /*5410*/  LEA.HI.X.SX32 R49, R53, R92, 0x1, P4 ;  /* 0x0000005c35317211 */ /* 0x000fe400020f0eff */
[----:B------:R-:W-:Y:S02]  /*5420*/  LEA R54, P4, R59, R70, 0x1 ;  /* 0x000000463b367211 */ /* 0x000fe400078808ff */
[----:B------:R-:W-:-:S02]  /*5430*/  LEA.HI.X.SX32 R47, R51, R92, 0x1, P5 ;  /* 0x0000005c332f7211 */ /* 0x000fc400028f0eff */
[----:B------:R-:W-:Y:S02]  /*5440*/  LEA R52, P5, R57, R70, 0x1 ;  /* 0x0000004639347211 */ /* 0x000fe400078a08ff */
[----:B------:R-:W-:Y:S02]  /*5450*/  LEA.HI.X.SX32 R51, R55, R92, 0x1, P6 ;  /* 0x0000005c37337211 */ /* 0x000fe400030f0eff */
        /* <DEDUP_REMOVED lines=10> */
[-C--:B------:R-:W-:Y:S02]  /*5500*/  LEA.HI.X.SX32 R63, R67, R92.reuse, 0x1, P6 ;  /* 0x0000005c433f7211 */ /* 0x080fe400030f0eff */
[----:B------:R-:W-:Y:S02]  /*5510*/  LEA.HI.X.SX32 R67, R71, R92, 0x1, P4 ;  /* 0x0000005c47437211 */ /* 0x000fe400020f0eff */
[----:B------:R-:W-:Y:S02]  /*5520*/  FSETP.NEU.AND P4, PT, R4, RZ, PT ;  /* 0x000000ff0400720b */ /* 0x000fe40003f8d000 */
[----:B------:R-:W-:Y:S02]  /*5530*/  PRMT R4, R76, 0x7632, R4 ;  /* 0x000076324c047816 */ /* 0x000fe40000000004 */
[----:B0-----:R-:W-:Y:S02]  /*5540*/  PRMT R13, R84, 0x7632, R13 ;  /* 0x00007632540d7816 */ /* 0x001fe4000000000d */
[----:B------:R-:W-:Y:S01]  /*5550*/  PRMT R5, R78, 0x7632, R5 ;  /* 0x000076324e057816 */ /* 0x000fe20000000005 */
[----:B------:R-:W-:Y:S01]  /*5560*/  STG.E.U16 desc[UR10][R24.64], R4 ;  /* 0x0000000418007986 */ /* 0x000fe2000c10150a */
[----:B-1----:R-:W-:-:S02]  /*5570*/  PRMT R15, R86, 0x7632, R15 ;  /* 0x00007632560f7816 */ /* 0x002fc4000000000f */
[----:B--2---:R-:W-:Y:S01]  /*5580*/  PRMT R16, R80, 0x7632, R16 ;  /* 0x0000763250107816 */ /* 0x004fe20000000010 */
[----:B------:R0:W-:Y:S01]  /*5590*/  STG.E.U16 desc[UR10][R26.64], R13 ;  /* 0x0000000d1a007986 */ /* 0x0001e2000c10150a */
[----:B------:R-:W-:Y:S02]  /*55a0*/  PRMT R17, R88, 0x7632, R17 ;  /* 0x0000763258117816 */ /* 0x000fe40000000011 */
[----:B---3--:R-:W-:Y:S01]  /*55b0*/  PRMT R18, R82, 0x7632, R18 ;  /* 0x0000763252127816 */ /* 0x008fe20000000012 */
[----:B------:R1:W-:Y:S01]  /*55c0*/  STG.E.U16 desc[UR10][R28.64], R5 ;  /* 0x000000051c007986 */ /* 0x0003e2000c10150a */
[----:B------:R-:W-:Y:S02]  /*55d0*/  PRMT R19, R90, 0x7632, R19 ;  /* 0x000076325a137816 */ /* 0x000fe40000000013 */
[----:B------:R-:W-:Y:S01]  /*55e0*/  LEA R64, P5, R69, R70, 0x1 ;  /* 0x0000004645407211 */ /* 0x000fe200078a08ff */
[----:B------:R2:W-:Y:S01]  /*55f0*/  STG.E.U16 desc[UR10][R30.64], R15 ;  /* 0x0000000f1e007986 */ /* 0x0005e2000c10150a */
[----:B------:R-:W-:-:S02]  /*5600*/  PRMT R6, R77, 0x7632, R6 ;  /* 0x000076324d067816 */ /* 0x000fc40000000006 */
[C---:B------:R-:W-:Y:S01]  /*5610*/  LEA R68, P6, R74.reuse, R70, 0x1 ;  /* 0x000000464a447211 */ /* 0x040fe200078c08ff */
[----:B------:R3:W-:Y:S01]  /*5620*/  STG.E.U16 desc[UR10][R32.64], R16 ;  /* 0x0000001020007986 */ /* 0x0007e2000c10150a */
[----:B------:R-:W-:Y:S01]  /*5630*/  LEA.HI.X.SX32 R65, R69, R92, 0x1, P5 ;  /* 0x0000005c45417211 */ /* 0x000fe200028f0eff */
[----:B0-----:R-:W0:Y:S01]  /*5640*/  LDC.64 R12, c[0x0][0x230] ;  /* 0x00008c00ff0c7b82 */ /* 0x001e220000000a00 */
[----:B------:R-:W-:Y:S01]  /*5650*/  LEA R70, P5, R75, R70, 0x1 ;  /* 0x000000464b467211 */ /* 0x000fe200078a08ff */
[----:B------:R4:W-:Y:S01]  /*5660*/  STG.E.U16 desc[UR10][R34.64], R17 ;  /* 0x0000001122007986 */ /* 0x0009e2000c10150a */
[----:B-1----:R-:W-:Y:S02]  /*5670*/  PRMT R29, R85, 0x7632, R29 ;  /* 0x00007632551d7816 */ /* 0x002fe4000000001d */
[----:B------:R-:W-:Y:S01]  /*5680*/  LEA.HI.X.SX32 R69, R74, R92, 0x1, P6 ;  /* 0x0000005c4a457211 */ /* 0x000fe200030f0eff */
[----:B------:R-:W-:Y:S01]  /*5690*/  STG.E.U16 desc[UR10][R36.64], R18 ;  /* 0x0000001224007986 */ /* 0x000fe2000c10150a */
[----:B--2---:R-:W-:-:S02]  /*56a0*/  PRMT R30, R79, 0x7632, R30 ;  /* 0x000076324f1e7816 */ /* 0x004fc4000000001e */
[----:B------:R-:W-:Y:S01]  /*56b0*/  PRMT R31, R87, 0x7632, R31 ;  /* 0x00007632571f7816 */ /* 0x000fe2000000001f */
[----:B------:R-:W-:Y:S01]  /*56c0*/  STG.E.U16 desc[UR10][R38.64], R19 ;  /* 0x0000001326007986 */ /* 0x000fe2000c10150a */
[----:B---3--:R-:W-:Y:S02]  /*56d0*/  PRMT R32, R81, 0x7632, R32 ;  /* 0x0000763251207816 */ /* 0x008fe40000000020 */
[----:B------:R-:W-:Y:S01]  /*56e0*/  PRMT R33, R89, 0x7632, R33 ;  /* 0x0000763259217816 */ /* 0x000fe20000000021 */
[----:B------:R-:W-:Y:S01]  /*56f0*/  STG.E.U16 desc[UR10][R40.64], R77 ;  /* 0x0000004d28007986 */ /* 0x000fe2000c10150a */
[----:B----4-:R-:W-:Y:S02]  /*5700*/  PRMT R34, R83, 0x7632, R34 ;  /* 0x0000763253227816 */ /* 0x010fe40000000022 */
[----:B------:R-:W-:Y:S01]  /*5710*/  LEA.HI.X.SX32 R71, R75, R92, 0x1, P5 ;  /* 0x0000005c4b477211 */ /* 0x000fe200028f0eff */
[----:B------:R-:W-:Y:S01]  /*5720*/  STG.E.U16 desc[UR10][R42.64], R85 ;  /* 0x000000552a007986 */ /* 0x000fe2000c10150a */
[----:B------:R-:W-:-:S02]  /*5730*/  PRMT R35, R91, 0x7632, R35 ;  /* 0x000076325b237816 */ /* 0x000fc40000000023 */
[----:B------:R-:W-:Y:S01]  /*5740*/  FSEL R0, R0, -INF , P3 ;  /* 0xff80000000007808 */ /* 0x000fe20001800000 */
[----:B------:R-:W-:Y:S01]  /*5750*/  STG.E.U16 desc[UR10][R44.64], R79 ;  /* 0x0000004f2c007986 */ /* 0x000fe2000c10150a */
[----:B------:R-:W-:Y:S02]  /*5760*/  FSEL R5, R10, -INF , P2 ;  /* 0xff8000000a057808 */ /* 0x000fe40001000000 */
[----:B------:R-:W-:Y:S01]  /*5770*/  FSEL R72, R72, -INF , P1 ;  /* 0xff80000048487808 */ /* 0x000fe20000800000 */
[----:B------:R-:W-:Y:S01]  /*5780*/  STG.E.U16 desc[UR10][R46.64], R87 ;  /* 0x000000572e007986 */ /* 0x000fe2000c10150a */
[----:B------:R-:W-:Y:S01]  /*5790*/  FSEL R73, R73, -INF , P4 ;  /* 0xff80000049497808 */ /* 0x000fe20002000000 */
[----:B------:R-:W-:Y:S01]  /*57a0*/  FFMA R4, R0, 0.69314718246459960938, R147 ;  /* 0x3f31721800047823 */ /* 0x000fe20000000093 */
[----:B------:R-:W-:Y:S01]  /*57b0*/  FFMA R5, R5, 0.69314718246459960938, R164 ;  /* 0x3f31721805057823 */ /* 0x000fe200000000a4 */
[----:B------:R-:W-:Y:S01]  /*57c0*/  STG.E.U16 desc[UR10][R48.64], R81 ;  /* 0x0000005130007986 */ /* 0x000fe2000c10150a */
[----:B------:R-:W-:Y:S01]  /*57d0*/  LOP3.LUT R8, R3, 0x70, RZ, 0xc0, !PT ;  /* 0x0000007003087812 */ /* 0x000fe200078ec0ff */
[----:B------:R-:W-:Y:S01]  /*57e0*/  FFMA R7, R73, 0.69314718246459960938, R180 ;  /* 0x3f31721849077823 */ /* 0x000fe200000000b4 */
[C---:B------:R-:W-:Y:S01]  /*57f0*/  IMAD.SHL.U32 R3, R2.reuse, 0x4, RZ ;  /* 0x0000000402037824 */ /* 0x040fe200078e00ff */
[----:B------:R-:W-:Y:S01]  /*5800*/  STG.E.U16 desc[UR10][R50.64], R89 ;  /* 0x0000005932007986 */ /* 0x000fe2000c10150a */
[----:B------:R-:W-:-:S03]  /*5810*/  IMAD.HI R0, R2, 0x4, RZ ;  /* 0x0000000402007827 */ /* 0x000fc600078e02ff */
[----:B------:R-:W-:Y:S01]  /*5820*/  STG.E.U16 desc[UR10][R52.64], R83 ;  /* 0x0000005334007986 */ /* 0x000fe2000c10150a */
[----:B0-----:R-:W-:-:S03]  /*5830*/  IADD3 R2, P1, P2, R3, UR7, R12 ;  /* 0x0000000703027c10 */ /* 0x001fc6000fa3e00c */
[----:B------:R-:W-:Y:S01]  /*5840*/  STG.E.U16 desc[UR10][R54.64], R91 ;  /* 0x0000005b36007986 */ /* 0x000fe2000c10150a */
[----:B------:R-:W-:-:S03]  /*5850*/  IADD3.X R3, R0, UR5, R13, P1, P2 ;  /* 0x0000000500037c10 */ /* 0x000fc60008fe440d */
[----:B------:R0:W-:Y:S04]  /*5860*/  STG.E.U16 desc[UR10][R56.64], R6 ;  /* 0x0000000638007986 */ /* 0x0001e8000c10150a */
[----:B------:R1:W-:Y:S04]  /*5870*/  STG.E.U16 desc[UR10][R58.64], R29 ;  /* 0x0000001d3a007986 */ /* 0x0003e8000c10150a */
[----:B------:R1:W-:Y:S04]  /*5880*/  STG.E.U16 desc[UR10][R60.64], R30 ;  /* 0x0000001e3c007986 */ /* 0x0003e8000c10150a */
[----:B------:R1:W-:Y:S01]  /*5890*/  STG.E.U16 desc[UR10][R62.64], R31 ;  /* 0x0000001f3e007986 */ /* 0x0003e2000c10150a */
[----:B0-----:R-:W-:-:S03]  /*58a0*/  FFMA R6, R72, 0.69314718246459960938, R165 ;  /* 0x3f31721848067823 */ /* 0x001fc600000000a5 */
[----:B------:R1:W-:Y:S04]  /*58b0*/  STG.E.U16 desc[UR10][R64.64], R32 ;  /* 0x0000002040007986 */ /* 0x0003e8000c10150a */
[----:B------:R1:W-:Y:S04]  /*58c0*/  STG.E.U16 desc[UR10][R66.64], R33 ;  /* 0x0000002142007986 */ /* 0x0003e8000c10150a */
[----:B------:R1:W-:Y:S04]  /*58d0*/  STG.E.U16 desc[UR10][R68.64], R34 ;  /* 0x0000002244007986 */ /* 0x0003e8000c10150a */
[----:B------:R1:W-:Y:S01]  /*58e0*/  STG.E.U16 desc[UR10][R70.64], R35 ;  /* 0x0000002346007986 */ /* 0x0003e2000c10150a */
[----:B------:R-:W-:Y:S06]  /*58f0*/  BAR.SYNC.DEFER_BLOCKING 0x0 ;  /* 0x0000000000007b1d */ /* 0x000fec0000010000 */
[----:B------:R1:W-:Y:S02]  /*5900*/  STS.128 [R8+UR6], R4 ;  /* 0x0000000408007988 */ /* 0x0003e40008000c06 */
[----:B------:R-:W-:Y:S06]  /*5910*/  BAR.SYNC.DEFER_BLOCKING 0x0 ;  /* 0x0000000000007b1d */ /* 0x000fec0000010000 */
[----:B------:R-:W-:Y:S05]  /*5920*/  @P0 EXIT ;  /* 0x000000000000094d */ /* 0x000fea0003800000 */
[----:B------:R-:W0:Y:S04]  /*5930*/  LDS R11, [R11] ;  /* 0x000000000b0b7984 */ /* 0x000e280000000800 */
[----:B0-----:R-:W-:Y:S01]  /*5940*/  STG.E desc[UR10][R2.64], R11 ;  /* 0x0000000b02007986 */ /* 0x001fe2000c10190a */
[----:B------:R-:W-:Y:S05]  /*5950*/  EXIT ;  /* 0x000000000000794d */ /* 0x000fea0003800000 */
.L_x_2:
[----:B------:R-:W-:-:S00]  /*5960*/  BRA `(.L_x_2) ;  /* 0xfffffffc00fc7947 */ /* 0x000fc0000383ffff */
[----:B------:R-:W-:-:S00]  /*5970*/  NOP ;  /* 0x0000000000007918 */ /* 0x000fc00000000000 */
        /* <DEDUP_REMOVED lines=8> */
.L_x_3:


//--------------------- .nv.global.init           --------------------------
	.section	.nv.global.init,"aw",@progbits
.nv.global.init:
	.type		_$_str,@object
	.size		_$_str,(.L_0 - _$_str)
_$_str:
        /*0000*/ 	.byte	0x5f, 0x5f, 0x43, 0x55, 0x44, 0x41, 0x5f, 0x46, 0x54, 0x5a, 0x00
.L_0:


//--------------------- .nv.shared.attn_fwd       --------------------------
	.section	.nv.shared.attn_fwd,"aw",@nobits
	.sectionflags	@""
	.align	16
	.zero		1024


//--------------------- .nv.shared.reserved.0     --------------------------
	.section	.nv.shared.reserved.0,"aw",@nobits
	.weak		__nv_reservedSMEM_offset_0_alias
	.size		__nv_reservedSMEM_offset_0_alias, 0, 0
	.other		__nv_reservedSMEM_offset_0_alias,@"STO_CUDA_RESERVED_SHARED STV_DEFAULT"
__nv_reservedSMEM_offset_0_alias:
	.zero		0


//--------------------- .nv.constant0.attn_fwd    --------------------------
	.section	.nv.constant0.attn_fwd,"a",@progbits
	.sectionflags	@""
	.align	4
.nv.constant0.attn_fwd:
	.zero		664


//--------------------- SYMBOLS --------------------------

	.type		.nv.reservedSmem.offset0,@object
	.size		.nv.reservedSmem.offset0,0x4
